//
// Generated by NVIDIA NVVM Compiler
//
// Compiler Build ID: CL-36424714
// Cuda compilation tools, release 13.0, V13.0.88
// Based on NVVM 20.0.0
//

.version 9.0
.target sm_100
.address_size 64

	// .globl	_Z11setupKernelP17curandStateXORWOW
.global .align 4 .b8 precalc_xorwow_matrix[102400];
.global .align 4 .b8 precalc_xorwow_offset_matrix[102400];
.global .align 4 .b8 mrg32k3aM1[2304];
.global .align 4 .b8 mrg32k3aM2[2304];
.global .align 4 .b8 mrg32k3aM1SubSeq[2016];
.global .align 4 .b8 mrg32k3aM2SubSeq[2016];
.global .align 4 .b8 mrg32k3aM1Seq[2304];
.global .align 4 .b8 mrg32k3aM2Seq[2304];
.const .align 8 .b8 __cr_lgamma_table[72];
// _ZZ16MonteCarloKernelP17curandStateXORWOWPyiE5cache has been demoted

.visible .entry _Z11setupKernelP17curandStateXORWOW(
	.param .u64 .ptr .align 1 _Z11setupKernelP17curandStateXORWOW_param_0
)
{
	.reg .pred 	%p<24>;
	.reg .b32 	%r<406>;
	.reg .b64 	%rd<18>;

	ld.param.u64 	%rd8, [_Z11setupKernelP17curandStateXORWOW_param_0];
	cvta.to.global.u64 	%rd9, %rd8;
	mov.u32 	%r182, %tid.x;
	mov.u32 	%r183, %ntid.x;
	mov.u32 	%r184, %ctaid.x;
	mad.lo.s32 	%r185, %r183, %r184, %r182;
	cvt.s64.s32 	%rd17, %r185;
	mul.wide.s32 	%rd10, %r185, 48;
	add.s64 	%rd2, %rd9, %rd10;
	mov.b32 	%r186, 1796439969;
	mov.b32 	%r187, 1034849956;
	st.global.v2.u32 	[%rd2], {%r187, %r186};
	mov.b32 	%r188, -123459836;
	mov.b32 	%r189, 1982719849;
	st.global.v2.u32 	[%rd2+8], {%r189, %r188};
	mov.b32 	%r190, 1678766501;
	mov.b32 	%r191, -589760388;
	st.global.v2.u32 	[%rd2+16], {%r191, %r190};
	setp.eq.s32 	%p1, %r185, 0;
	@%p1 bra 	$L__BB0_42;
	mov.b32 	%r312, 0;
	mov.u64 	%rd12, precalc_xorwow_matrix;
$L__BB0_2:
	and.b64  	%rd4, %rd17, 3;
	setp.eq.s64 	%p2, %rd4, 0;
	@%p2 bra 	$L__BB0_41;
	mul.wide.u32 	%rd11, %r312, 3200;
	add.s64 	%rd5, %rd12, %rd11;
	cvt.u32.u64 	%r2, %rd4;
	mov.b32 	%r313, 0;
$L__BB0_4:
	mov.b32 	%r326, 0;
	mov.u32 	%r327, %r326;
	mov.u32 	%r328, %r326;
	mov.u32 	%r329, %r326;
	mov.u32 	%r330, %r326;
	mov.u32 	%r319, %r326;
$L__BB0_5:
	mul.wide.u32 	%rd13, %r319, 4;
	add.s64 	%rd14, %rd2, %rd13;
	ld.global.u32 	%r10, [%rd14+4];
	shl.b32 	%r11, %r319, 5;
	mov.b32 	%r325, 0;
$L__BB0_6:
	.pragma "nounroll";
	shr.u32 	%r196, %r10, %r325;
	and.b32  	%r197, %r196, 1;
	setp.eq.b32 	%p3, %r197, 1;
	not.pred 	%p4, %p3;
	add.s32 	%r198, %r11, %r325;
	mul.lo.s32 	%r199, %r198, 5;
	mul.wide.u32 	%rd15, %r199, 4;
	add.s64 	%rd6, %rd5, %rd15;
	@%p4 bra 	$L__BB0_8;
	ld.global.u32 	%r200, [%rd6];
	xor.b32  	%r330, %r330, %r200;
	ld.global.u32 	%r201, [%rd6+4];
	xor.b32  	%r329, %r329, %r201;
	ld.global.u32 	%r202, [%rd6+8];
	xor.b32  	%r328, %r328, %r202;
	ld.global.u32 	%r203, [%rd6+12];
	xor.b32  	%r327, %r327, %r203;
	ld.global.u32 	%r204, [%rd6+16];
	xor.b32  	%r326, %r326, %r204;
$L__BB0_8:
	and.b32  	%r206, %r196, 2;
	setp.eq.s32 	%p5, %r206, 0;
	@%p5 bra 	$L__BB0_10;
	ld.global.u32 	%r207, [%rd6+20];
	xor.b32  	%r330, %r330, %r207;
	ld.global.u32 	%r208, [%rd6+24];
	xor.b32  	%r329, %r329, %r208;
	ld.global.u32 	%r209, [%rd6+28];
	xor.b32  	%r328, %r328, %r209;
	ld.global.u32 	%r210, [%rd6+32];
	xor.b32  	%r327, %r327, %r210;
	ld.global.u32 	%r211, [%rd6+36];
	xor.b32  	%r326, %r326, %r211;
$L__BB0_10:
	and.b32  	%r213, %r196, 4;
	setp.eq.s32 	%p6, %r213, 0;
	@%p6 bra 	$L__BB0_12;
	ld.global.u32 	%r214, [%rd6+40];
	xor.b32  	%r330, %r330, %r214;
	ld.global.u32 	%r215, [%rd6+44];
	xor.b32  	%r329, %r329, %r215;
	ld.global.u32 	%r216, [%rd6+48];
	xor.b32  	%r328, %r328, %r216;
	ld.global.u32 	%r217, [%rd6+52];
	xor.b32  	%r327, %r327, %r217;
	ld.global.u32 	%r218, [%rd6+56];
	xor.b32  	%r326, %r326, %r218;
$L__BB0_12:
	and.b32  	%r220, %r196, 8;
	setp.eq.s32 	%p7, %r220, 0;
	@%p7 bra 	$L__BB0_14;
	ld.global.u32 	%r221, [%rd6+60];
	xor.b32  	%r330, %r330, %r221;
	ld.global.u32 	%r222, [%rd6+64];
	xor.b32  	%r329, %r329, %r222;
	ld.global.u32 	%r223, [%rd6+68];
	xor.b32  	%r328, %r328, %r223;
	ld.global.u32 	%r224, [%rd6+72];
	xor.b32  	%r327, %r327, %r224;
	ld.global.u32 	%r225, [%rd6+76];
	xor.b32  	%r326, %r326, %r225;
$L__BB0_14:
	and.b32  	%r227, %r196, 16;
	setp.eq.s32 	%p8, %r227, 0;
	@%p8 bra 	$L__BB0_16;
	ld.global.u32 	%r228, [%rd6+80];
	xor.b32  	%r330, %r330, %r228;
	ld.global.u32 	%r229, [%rd6+84];
	xor.b32  	%r329, %r329, %r229;
	ld.global.u32 	%r230, [%rd6+88];
	xor.b32  	%r328, %r328, %r230;
	ld.global.u32 	%r231, [%rd6+92];
	xor.b32  	%r327, %r327, %r231;
	ld.global.u32 	%r232, [%rd6+96];
	xor.b32  	%r326, %r326, %r232;
$L__BB0_16:
	and.b32  	%r234, %r196, 32;
	setp.eq.s32 	%p9, %r234, 0;
	@%p9 bra 	$L__BB0_18;
	ld.global.u32 	%r235, [%rd6+100];
	xor.b32  	%r330, %r330, %r235;
	ld.global.u32 	%r236, [%rd6+104];
	xor.b32  	%r329, %r329, %r236;
	ld.global.u32 	%r237, [%rd6+108];
	xor.b32  	%r328, %r328, %r237;
	ld.global.u32 	%r238, [%rd6+112];
	xor.b32  	%r327, %r327, %r238;
	ld.global.u32 	%r239, [%rd6+116];
	xor.b32  	%r326, %r326, %r239;
$L__BB0_18:
	and.b32  	%r241, %r196, 64;
	setp.eq.s32 	%p10, %r241, 0;
	@%p10 bra 	$L__BB0_20;
	ld.global.u32 	%r242, [%rd6+120];
	xor.b32  	%r330, %r330, %r242;
	ld.global.u32 	%r243, [%rd6+124];
	xor.b32  	%r329, %r329, %r243;
	ld.global.u32 	%r244, [%rd6+128];
	xor.b32  	%r328, %r328, %r244;
	ld.global.u32 	%r245, [%rd6+132];
	xor.b32  	%r327, %r327, %r245;
	ld.global.u32 	%r246, [%rd6+136];
	xor.b32  	%r326, %r326, %r246;
$L__BB0_20:
	and.b32  	%r248, %r196, 128;
	setp.eq.s32 	%p11, %r248, 0;
	@%p11 bra 	$L__BB0_22;
	ld.global.u32 	%r249, [%rd6+140];
	xor.b32  	%r330, %r330, %r249;
	ld.global.u32 	%r250, [%rd6+144];
	xor.b32  	%r329, %r329, %r250;
	ld.global.u32 	%r251, [%rd6+148];
	xor.b32  	%r328, %r328, %r251;
	ld.global.u32 	%r252, [%rd6+152];
	xor.b32  	%r327, %r327, %r252;
	ld.global.u32 	%r253, [%rd6+156];
	xor.b32  	%r326, %r326, %r253;
$L__BB0_22:
	and.b32  	%r255, %r196, 256;
	setp.eq.s32 	%p12, %r255, 0;
	@%p12 bra 	$L__BB0_24;
	ld.global.u32 	%r256, [%rd6+160];
	xor.b32  	%r330, %r330, %r256;
	ld.global.u32 	%r257, [%rd6+164];
	xor.b32  	%r329, %r329, %r257;
	ld.global.u32 	%r258, [%rd6+168];
	xor.b32  	%r328, %r328, %r258;
	ld.global.u32 	%r259, [%rd6+172];
	xor.b32  	%r327, %r327, %r259;
	ld.global.u32 	%r260, [%rd6+176];
	xor.b32  	%r326, %r326, %r260;
$L__BB0_24:
	and.b32  	%r262, %r196, 512;
	setp.eq.s32 	%p13, %r262, 0;
	@%p13 bra 	$L__BB0_26;
	ld.global.u32 	%r263, [%rd6+180];
	xor.b32  	%r330, %r330, %r263;
	ld.global.u32 	%r264, [%rd6+184];
	xor.b32  	%r329, %r329, %r264;
	ld.global.u32 	%r265, [%rd6+188];
	xor.b32  	%r328, %r328, %r265;
	ld.global.u32 	%r266, [%rd6+192];
	xor.b32  	%r327, %r327, %r266;
	ld.global.u32 	%r267, [%rd6+196];
	xor.b32  	%r326, %r326, %r267;
$L__BB0_26:
	and.b32  	%r269, %r196, 1024;
	setp.eq.s32 	%p14, %r269, 0;
	@%p14 bra 	$L__BB0_28;
	ld.global.u32 	%r270, [%rd6+200];
	xor.b32  	%r330, %r330, %r270;
	ld.global.u32 	%r271, [%rd6+204];
	xor.b32  	%r329, %r329, %r271;
	ld.global.u32 	%r272, [%rd6+208];
	xor.b32  	%r328, %r328, %r272;
	ld.global.u32 	%r273, [%rd6+212];
	xor.b32  	%r327, %r327, %r273;
	ld.global.u32 	%r274, [%rd6+216];
	xor.b32  	%r326, %r326, %r274;
$L__BB0_28:
	and.b32  	%r276, %r196, 2048;
	setp.eq.s32 	%p15, %r276, 0;
	@%p15 bra 	$L__BB0_30;
	ld.global.u32 	%r277, [%rd6+220];
	xor.b32  	%r330, %r330, %r277;
	ld.global.u32 	%r278, [%rd6+224];
	xor.b32  	%r329, %r329, %r278;
	ld.global.u32 	%r279, [%rd6+228];
	xor.b32  	%r328, %r328, %r279;
	ld.global.u32 	%r280, [%rd6+232];
	xor.b32  	%r327, %r327, %r280;
	ld.global.u32 	%r281, [%rd6+236];
	xor.b32  	%r326, %r326, %r281;
$L__BB0_30:
	and.b32  	%r283, %r196, 4096;
	setp.eq.s32 	%p16, %r283, 0;
	@%p16 bra 	$L__BB0_32;
	ld.global.u32 	%r284, [%rd6+240];
	xor.b32  	%r330, %r330, %r284;
	ld.global.u32 	%r285, [%rd6+244];
	xor.b32  	%r329, %r329, %r285;
	ld.global.u32 	%r286, [%rd6+248];
	xor.b32  	%r328, %r328, %r286;
	ld.global.u32 	%r287, [%rd6+252];
	xor.b32  	%r327, %r327, %r287;
	ld.global.u32 	%r288, [%rd6+256];
	xor.b32  	%r326, %r326, %r288;
$L__BB0_32:
	and.b32  	%r290, %r196, 8192;
	setp.eq.s32 	%p17, %r290, 0;
	@%p17 bra 	$L__BB0_34;
	ld.global.u32 	%r291, [%rd6+260];
	xor.b32  	%r330, %r330, %r291;
	ld.global.u32 	%r292, [%rd6+264];
	xor.b32  	%r329, %r329, %r292;
	ld.global.u32 	%r293, [%rd6+268];
	xor.b32  	%r328, %r328, %r293;
	ld.global.u32 	%r294, [%rd6+272];
	xor.b32  	%r327, %r327, %r294;
	ld.global.u32 	%r295, [%rd6+276];
	xor.b32  	%r326, %r326, %r295;
$L__BB0_34:
	and.b32  	%r297, %r196, 16384;
	setp.eq.s32 	%p18, %r297, 0;
	@%p18 bra 	$L__BB0_36;
	ld.global.u32 	%r298, [%rd6+280];
	xor.b32  	%r330, %r330, %r298;
	ld.global.u32 	%r299, [%rd6+284];
	xor.b32  	%r329, %r329, %r299;
	ld.global.u32 	%r300, [%rd6+288];
	xor.b32  	%r328, %r328, %r300;
	ld.global.u32 	%r301, [%rd6+292];
	xor.b32  	%r327, %r327, %r301;
	ld.global.u32 	%r302, [%rd6+296];
	xor.b32  	%r326, %r326, %r302;
$L__BB0_36:
	and.b32  	%r304, %r196, 32768;
	setp.eq.s32 	%p19, %r304, 0;
	@%p19 bra 	$L__BB0_38;
	ld.global.u32 	%r305, [%rd6+300];
	xor.b32  	%r330, %r330, %r305;
	ld.global.u32 	%r306, [%rd6+304];
	xor.b32  	%r329, %r329, %r306;
	ld.global.u32 	%r307, [%rd6+308];
	xor.b32  	%r328, %r328, %r307;
	ld.global.u32 	%r308, [%rd6+312];
	xor.b32  	%r327, %r327, %r308;
	ld.global.u32 	%r309, [%rd6+316];
	xor.b32  	%r326, %r326, %r309;
$L__BB0_38:
	add.s32 	%r325, %r325, 16;
	setp.ne.s32 	%p20, %r325, 32;
	@%p20 bra 	$L__BB0_6;
	mad.lo.s32 	%r310, %r319, -31, %r11;
	add.s32 	%r319, %r310, 1;
	setp.ne.s32 	%p21, %r319, 5;
	@%p21 bra 	$L__BB0_5;
	st.global.u32 	[%rd2+4], %r330;
	st.global.u32 	[%rd2+8], %r329;
	st.global.u32 	[%rd2+12], %r328;
	st.global.u32 	[%rd2+16], %r327;
	st.global.u32 	[%rd2+20], %r326;
	add.s32 	%r313, %r313, 1;
	setp.lt.u32 	%p22, %r313, %r2;
	@%p22 bra 	$L__BB0_4;
$L__BB0_41:
	shr.u64 	%rd7, %rd17, 2;
	add.s32 	%r312, %r312, 1;
	setp.gt.u64 	%p23, %rd17, 3;
	mov.u64 	%rd17, %rd7;
	@%p23 bra 	$L__BB0_2;
$L__BB0_42:
	mov.b32 	%r311, 0;
	st.global.v2.u32 	[%rd2+24], {%r311, %r311};
	st.global.u32 	[%rd2+32], %r311;
	mov.b64 	%rd16, 0;
	st.global.u64 	[%rd2+40], %rd16;
	ret;

}
	// .globl	_Z16MonteCarloKernelP17curandStateXORWOWPyi
.visible .entry _Z16MonteCarloKernelP17curandStateXORWOWPyi(
	.param .u64 .ptr .align 1 _Z16MonteCarloKernelP17curandStateXORWOWPyi_param_0,
	.param .u64 .ptr .align 1 _Z16MonteCarloKernelP17curandStateXORWOWPyi_param_1,
	.param .u32 _Z16MonteCarloKernelP17curandStateXORWOWPyi_param_2
)
{
	.reg .pred 	%p<13>;
	.reg .b32 	%r<192>;
	.reg .b64 	%rd<27>;
	.reg .b64 	%fd<19>;
	// demoted variable
	.shared .align 4 .b8 _ZZ16MonteCarloKernelP17curandStateXORWOWPyiE5cache[1024];
	ld.param.u64 	%rd2, [_Z16MonteCarloKernelP17curandStateXORWOWPyi_param_0];
	ld.param.u64 	%rd3, [_Z16MonteCarloKernelP17curandStateXORWOWPyi_param_1];
	ld.param.u32 	%r52, [_Z16MonteCarloKernelP17curandStateXORWOWPyi_param_2];
	mov.u32 	%r1, %tid.x;
	mov.u32 	%r191, %ntid.x;
	shl.b32 	%r53, %r1, 2;
	mov.u32 	%r54, _ZZ16MonteCarloKernelP17curandStateXORWOWPyiE5cache;
	add.s32 	%r3, %r54, %r53;
	mov.b32 	%r55, 0;
	st.shared.u32 	[%r3], %r55;
	bar.sync 	0;
	setp.eq.s32 	%p1, %r52, 0;
	@%p1 bra 	$L__BB1_13;
	cvta.to.global.u64 	%rd4, %rd2;
	mov.u32 	%r57, %ctaid.x;
	mad.lo.s32 	%r58, %r191, %r57, %r1;
	mul.wide.s32 	%rd5, %r58, 48;
	add.s64 	%rd1, %rd4, %rd5;
	ld.global.v2.u32 	{%r4, %r186}, [%rd1];
	ld.global.v2.u32 	{%r173, %r172}, [%rd1+8];
	ld.global.v2.u32 	{%r171, %r170}, [%rd1+16];
	setp.eq.s32 	%p2, %r52, 1;
	mov.u32 	%r180, %r4;
	@%p2 bra 	$L__BB1_9;
	add.s32 	%r169, %r4, 1449748;
	and.b32  	%r59, %r52, -2;
	neg.s32 	%r168, %r59;
$L__BB1_3:
	shr.u32 	%r60, %r186, 2;
	xor.b32  	%r61, %r60, %r186;
	shl.b32 	%r62, %r170, 4;
	shl.b32 	%r63, %r61, 1;
	xor.b32  	%r64, %r63, %r62;
	xor.b32  	%r65, %r64, %r61;
	xor.b32  	%r19, %r65, %r170;
	add.s32 	%r66, %r169, %r19;
	add.s32 	%r67, %r66, -1087311;
	shr.u32 	%r68, %r173, 2;
	xor.b32  	%r69, %r68, %r173;
	shl.b32 	%r70, %r19, 4;
	shl.b32 	%r71, %r69, 1;
	xor.b32  	%r72, %r71, %r70;
	xor.b32  	%r73, %r72, %r69;
	xor.b32  	%r20, %r73, %r19;
	add.s32 	%r74, %r169, %r20;
	add.s32 	%r75, %r74, -724874;
	cvt.u64.u32 	%rd6, %r67;
	mul.wide.u32 	%rd7, %r75, 2097152;
	xor.b64  	%rd8, %rd7, %rd6;
	cvt.rn.f64.u64 	%fd1, %rd8;
	fma.rn.f64 	%fd2, %fd1, 0d3CA0000000000000, 0d3C90000000000000;
	shr.u32 	%r76, %r172, 2;
	xor.b32  	%r77, %r76, %r172;
	shl.b32 	%r78, %r20, 4;
	shl.b32 	%r79, %r77, 1;
	xor.b32  	%r80, %r79, %r78;
	xor.b32  	%r81, %r80, %r77;
	xor.b32  	%r21, %r81, %r20;
	add.s32 	%r82, %r169, %r21;
	add.s32 	%r83, %r82, -362437;
	shr.u32 	%r84, %r171, 2;
	xor.b32  	%r85, %r84, %r171;
	shl.b32 	%r86, %r21, 4;
	shl.b32 	%r87, %r85, 1;
	xor.b32  	%r88, %r87, %r86;
	xor.b32  	%r89, %r88, %r85;
	xor.b32  	%r186, %r89, %r21;
	add.s32 	%r90, %r186, %r169;
	cvt.u64.u32 	%rd9, %r83;
	mul.wide.u32 	%rd10, %r90, 2097152;
	xor.b64  	%rd11, %rd10, %rd9;
	cvt.rn.f64.u64 	%fd3, %rd11;
	fma.rn.f64 	%fd4, %fd3, 0d3CA0000000000000, 0d3C90000000000000;
	mul.f64 	%fd5, %fd4, %fd4;
	fma.rn.f64 	%fd6, %fd2, %fd2, %fd5;
	setp.gtu.f64 	%p3, %fd6, 0d3FF0000000000000;
	@%p3 bra 	$L__BB1_5;
	ld.shared.u32 	%r91, [%r3];
	add.s32 	%r92, %r91, 1;
	st.shared.u32 	[%r3], %r92;
$L__BB1_5:
	shr.u32 	%r93, %r170, 2;
	xor.b32  	%r94, %r93, %r170;
	shl.b32 	%r95, %r186, 4;
	shl.b32 	%r96, %r94, 1;
	xor.b32  	%r97, %r96, %r95;
	xor.b32  	%r98, %r97, %r94;
	xor.b32  	%r173, %r98, %r186;
	add.s32 	%r99, %r169, %r173;
	add.s32 	%r100, %r99, 362437;
	shr.u32 	%r101, %r19, 2;
	xor.b32  	%r102, %r101, %r19;
	shl.b32 	%r103, %r173, 4;
	shl.b32 	%r104, %r102, 1;
	xor.b32  	%r105, %r104, %r103;
	xor.b32  	%r106, %r105, %r102;
	xor.b32  	%r172, %r106, %r173;
	add.s32 	%r107, %r169, %r172;
	add.s32 	%r108, %r107, 724874;
	cvt.u64.u32 	%rd12, %r100;
	mul.wide.u32 	%rd13, %r108, 2097152;
	xor.b64  	%rd14, %rd13, %rd12;
	cvt.rn.f64.u64 	%fd7, %rd14;
	fma.rn.f64 	%fd8, %fd7, 0d3CA0000000000000, 0d3C90000000000000;
	shr.u32 	%r109, %r20, 2;
	xor.b32  	%r110, %r109, %r20;
	shl.b32 	%r111, %r172, 4;
	shl.b32 	%r112, %r110, 1;
	xor.b32  	%r113, %r112, %r111;
	xor.b32  	%r114, %r113, %r110;
	xor.b32  	%r171, %r114, %r172;
	add.s32 	%r115, %r169, %r171;
	add.s32 	%r116, %r115, 1087311;
	shr.u32 	%r117, %r21, 2;
	xor.b32  	%r118, %r117, %r21;
	shl.b32 	%r119, %r171, 4;
	shl.b32 	%r120, %r118, 1;
	xor.b32  	%r121, %r120, %r119;
	xor.b32  	%r122, %r121, %r118;
	xor.b32  	%r170, %r122, %r171;
	add.s32 	%r123, %r169, %r170;
	add.s32 	%r124, %r123, 1449748;
	cvt.u64.u32 	%rd15, %r116;
	mul.wide.u32 	%rd16, %r124, 2097152;
	xor.b64  	%rd17, %rd16, %rd15;
	cvt.rn.f64.u64 	%fd9, %rd17;
	fma.rn.f64 	%fd10, %fd9, 0d3CA0000000000000, 0d3C90000000000000;
	mul.f64 	%fd11, %fd10, %fd10;
	fma.rn.f64 	%fd12, %fd8, %fd8, %fd11;
	setp.gtu.f64 	%p4, %fd12, 0d3FF0000000000000;
	@%p4 bra 	$L__BB1_7;
	ld.shared.u32 	%r125, [%r3];
	add.s32 	%r126, %r125, 1;
	st.shared.u32 	[%r3], %r126;
$L__BB1_7:
	add.s32 	%r169, %r169, 2899496;
	add.s32 	%r168, %r168, 2;
	setp.ne.s32 	%p5, %r168, 0;
	@%p5 bra 	$L__BB1_3;
	add.s32 	%r180, %r169, -1449748;
	mov.u32 	%r187, %r173;
	mov.u32 	%r188, %r172;
	mov.u32 	%r189, %r171;
	mov.u32 	%r190, %r170;
$L__BB1_9:
	and.b32  	%r127, %r52, 1;
	setp.eq.b32 	%p6, %r127, 1;
	not.pred 	%p7, %p6;
	@%p7 bra 	$L__BB1_12;
	shr.u32 	%r128, %r186, 2;
	xor.b32  	%r129, %r128, %r186;
	shl.b32 	%r130, %r170, 4;
	shl.b32 	%r131, %r129, 1;
	xor.b32  	%r132, %r131, %r130;
	xor.b32  	%r133, %r132, %r129;
	xor.b32  	%r187, %r133, %r170;
	add.s32 	%r134, %r180, %r187;
	add.s32 	%r135, %r134, 362437;
	shr.u32 	%r136, %r173, 2;
	xor.b32  	%r137, %r136, %r173;
	shl.b32 	%r138, %r187, 4;
	shl.b32 	%r139, %r137, 1;
	xor.b32  	%r140, %r139, %r138;
	xor.b32  	%r141, %r140, %r137;
	xor.b32  	%r188, %r141, %r187;
	add.s32 	%r142, %r180, %r188;
	add.s32 	%r143, %r142, 724874;
	cvt.u64.u32 	%rd18, %r135;
	mul.wide.u32 	%rd19, %r143, 2097152;
	xor.b64  	%rd20, %rd19, %rd18;
	cvt.rn.f64.u64 	%fd13, %rd20;
	fma.rn.f64 	%fd14, %fd13, 0d3CA0000000000000, 0d3C90000000000000;
	shr.u32 	%r144, %r172, 2;
	xor.b32  	%r145, %r144, %r172;
	shl.b32 	%r146, %r188, 4;
	shl.b32 	%r147, %r145, 1;
	xor.b32  	%r148, %r147, %r146;
	xor.b32  	%r149, %r148, %r145;
	xor.b32  	%r189, %r149, %r188;
	add.s32 	%r150, %r180, %r189;
	add.s32 	%r151, %r150, 1087311;
	shr.u32 	%r152, %r171, 2;
	xor.b32  	%r153, %r152, %r171;
	shl.b32 	%r154, %r189, 4;
	shl.b32 	%r155, %r153, 1;
	xor.b32  	%r156, %r155, %r154;
	xor.b32  	%r157, %r156, %r153;
	xor.b32  	%r190, %r157, %r189;
	add.s32 	%r158, %r180, %r190;
	add.s32 	%r159, %r158, 1449748;
	cvt.u64.u32 	%rd21, %r151;
	mul.wide.u32 	%rd22, %r159, 2097152;
	xor.b64  	%rd23, %rd22, %rd21;
	cvt.rn.f64.u64 	%fd15, %rd23;
	fma.rn.f64 	%fd16, %fd15, 0d3CA0000000000000, 0d3C90000000000000;
	mul.f64 	%fd17, %fd16, %fd16;
	fma.rn.f64 	%fd18, %fd14, %fd14, %fd17;
	setp.gtu.f64 	%p8, %fd18, 0d3FF0000000000000;
	mov.u32 	%r186, %r170;
	@%p8 bra 	$L__BB1_12;
	ld.shared.u32 	%r160, [%r3];
	add.s32 	%r161, %r160, 1;
	st.shared.u32 	[%r3], %r161;
$L__BB1_12:
	st.global.v2.u32 	[%rd1+8], {%r187, %r188};
	st.global.v2.u32 	[%rd1+16], {%r189, %r190};
	mad.lo.s32 	%r162, %r52, 1449748, %r4;
	st.global.v2.u32 	[%rd1], {%r162, %r186};
$L__BB1_13:
	bar.sync 	0;
	setp.lt.u32 	%p9, %r191, 2;
	@%p9 bra 	$L__BB1_17;
$L__BB1_14:
	shr.u32 	%r51, %r191, 1;
	setp.ge.u32 	%p10, %r1, %r51;
	@%p10 bra 	$L__BB1_16;
	shl.b32 	%r163, %r51, 2;
	add.s32 	%r164, %r3, %r163;
	ld.shared.u32 	%r165, [%r164];
	ld.shared.u32 	%r166, [%r3];
	add.s32 	%r167, %r166, %r165;
	st.shared.u32 	[%r3], %r167;
$L__BB1_16:
	bar.sync 	0;
	setp.gt.u32 	%p11, %r191, 3;
	mov.u32 	%r191, %r51;
	@%p11 bra 	$L__BB1_14;
$L__BB1_17:
	setp.ne.s32 	%p12, %r1, 0;
	@%p12 bra 	$L__BB1_19;
	ld.shared.s32 	%rd24, [_ZZ16MonteCarloKernelP17curandStateXORWOWPyiE5cache];
	cvta.to.global.u64 	%rd25, %rd3;
	atom.global.add.u64 	%rd26, [%rd25], %rd24;
$L__BB1_19:
	ret;

}


// ===== COMPILED SASS (sm_100) =====

	.target	sm_100

	.elftype	@"ET_EXEC"


//--------------------- .note.nv.tkinfo           --------------------------
	.section	.note.nv.tkinfo,"",@"SHT_NOTE"
	.sectionflags	@"SHF_NOTE_NV_TKINFO"
	.tkinfo
        /*0018*/ 	.word	0x00000002
        /*0030*/ 	.string	""
        /*0030*/ 	.string	"ptxas"
        /*0030*/ 	.string	"Cuda compilation tools, release 13.0, V13.0.88"
        /*0030*/ 	.string	"Build cuda_13.0.r13.0/compiler.36424714_0"
        /*0030*/ 	.string	"-arch sm_100 -m 64 "



//--------------------- .note.nv.cuinfo           --------------------------
	.section	.note.nv.cuinfo,"",@"SHT_NOTE"
	.sectionflags	@"SHF_NOTE_NV_CUINFO"
        /*0018*/ 	.short	0x0002
        /*001a*/ 	.short	0x0064
        /*001c*/ 	.short	0x0082
	.zero		2


//--------------------- .nv.info                  --------------------------
	.section	.nv.info,"",@"SHT_CUDA_INFO"
	.align	4


	//----- nvinfo : EIATTR_REGCOUNT
	.align		4
        /*0000*/ 	.byte	0x04, 0x2f
        /*0002*/ 	.short	(.L_10 - .L_9)
	.align		4
.L_9:
        /*0004*/ 	.word	index@(_Z11setupKernelP17curandStateXORWOW)
        /*0008*/ 	.word	0x0000001f


	//----- nvinfo : EIATTR_FRAME_SIZE
	.align		4
.L_10:
        /*000c*/ 	.byte	0x04, 0x11
        /*000e*/ 	.short	(.L_12 - .L_11)
	.align		4
.L_11:
        /*0010*/ 	.word	index@(_Z11setupKernelP17curandStateXORWOW)
        /*0014*/ 	.word	0x00000000


	//----- nvinfo : EIATTR_REGCOUNT
	.align		4
.L_12:
        /*0018*/ 	.byte	0x04, 0x2f
        /*001a*/ 	.short	(.L_14 - .L_13)
	.align		4
.L_13:
        /*001c*/ 	.word	index@(_Z16MonteCarloKernelP17curandStateXORWOWPyi)
        /*0020*/ 	.word	0x0000001b


	//----- nvinfo : EIATTR_FRAME_SIZE
	.align		4
.L_14:
        /*0024*/ 	.byte	0x04, 0x11
        /*0026*/ 	.short	(.L_16 - .L_15)
	.align		4
.L_15:
        /*0028*/ 	.word	index@(_Z16MonteCarloKernelP17curandStateXORWOWPyi)
        /*002c*/ 	.word	0x00000000


	//----- nvinfo : EIATTR_MIN_STACK_SIZE
	.align		4
.L_16:
        /*0030*/ 	.byte	0x04, 0x12
        /*0032*/ 	.short	(.L_18 - .L_17)
	.align		4
.L_17:
        /*0034*/ 	.word	index@(_Z16MonteCarloKernelP17curandStateXORWOWPyi)
        /*0038*/ 	.word	0x00000000


	//----- nvinfo : EIATTR_MIN_STACK_SIZE
	.align		4
.L_18:
        /*003c*/ 	.byte	0x04, 0x12
        /*003e*/ 	.short	(.L_20 - .L_19)
	.align		4
.L_19:
        /*0040*/ 	.word	index@(_Z11setupKernelP17curandStateXORWOW)
        /*0044*/ 	.word	0x00000000
.L_20:


//--------------------- .nv.compat                --------------------------
	.section	.nv.compat,"",@"SHT_CUDA_COMPAT_INFO"
	.align	4
        /*0000*/ 	.byte	0x02, 0x09, 0x00, 0x00, 0x02, 0x02, 0x01, 0x00, 0x02, 0x05, 0x05, 0x00, 0x03, 0x07, 0x01, 0x01
        /*0010*/ 	.byte	0x02, 0x03, 0x00, 0x00, 0x02, 0x06, 0x01, 0x00, 0x04, 0x0b, 0x08, 0x00, 0x01, 0x00, 0x00, 0x00
        /*0020*/ 	.byte	0x00, 0x00, 0x00, 0x00


//--------------------- .nv.info._Z16MonteCarloKernelP17curandStateXORWOWPyi --------------------------
	.section	.nv.info._Z16MonteCarloKernelP17curandStateXORWOWPyi,"",@"SHT_CUDA_INFO"
	.sectionflags	@""
	.align	4


	//----- nvinfo : EIATTR_CUDA_API_VERSION
	.align		4
        /*0000*/ 	.byte	0x04, 0x37
        /*0002*/ 	.short	(.L_22 - .L_21)
.L_21:
        /*0004*/ 	.word	0x00000082


	//----- nvinfo : EIATTR_KPARAM_INFO
	.align		4
.L_22:
        /*0008*/ 	.byte	0x04, 0x17
        /*000a*/ 	.short	(.L_24 - .L_23)
.L_23:
        /*000c*/ 	.word	0x00000000
        /*0010*/ 	.short	0x0002
        /*0012*/ 	.short	0x0010
        /*0014*/ 	.byte	0x00, 0xf0, 0x11, 0x00


	//----- nvinfo : EIATTR_KPARAM_INFO
	.align		4
.L_24:
        /*0018*/ 	.byte	0x04, 0x17
        /*001a*/ 	.short	(.L_26 - .L_25)
.L_25:
        /*001c*/ 	.word	0x00000000
        /*0020*/ 	.short	0x0001
        /*0022*/ 	.short	0x0008
        /*0024*/ 	.byte	0x00, 0xf5, 0x21, 0x00


	//----- nvinfo : EIATTR_KPARAM_INFO
	.align		4
.L_26:
        /*0028*/ 	.byte	0x04, 0x17
        /*002a*/ 	.short	(.L_28 - .L_27)
.L_27:
        /*002c*/ 	.word	0x00000000
        /*0030*/ 	.short	0x0000
        /*0032*/ 	.short	0x0000
        /*0034*/ 	.byte	0x00, 0xf5, 0x21, 0x00


	//----- nvinfo : EIATTR_SPARSE_MMA_MASK
	.align		4
.L_28:
        /*0038*/ 	.byte	0x03, 0x50
        /*003a*/ 	.short	0x0000


	//----- nvinfo : EIATTR_MAXREG_COUNT
	.align		4
        /*003c*/ 	.byte	0x03, 0x1b
        /*003e*/ 	.short	0x00ff


	//----- nvinfo : EIATTR_NUM_BARRIERS
	.align		4
        /*0040*/ 	.byte	0x02, 0x4c
        /*0042*/ 	.byte	0x01
	.zero		1


	//----- nvinfo : EIATTR_MERCURY_ISA_VERSION
	.align		4
        /*0044*/ 	.byte	0x03, 0x5f
        /*0046*/ 	.short	0x0101


	//----- nvinfo : EIATTR_VRC_CTA_INIT_COUNT
	.align		4
        /*0048*/ 	.byte	0x02, 0x4a
	.zero		1
	.zero		1


	//----- nvinfo : EIATTR_EXIT_INSTR_OFFSETS
	.align		4
        /*004c*/ 	.byte	0x04, 0x1c
        /*004e*/ 	.short	(.L_30 - .L_29)


	//   ....[0]....
.L_29:
        /*0050*/ 	.word	0x00000c00


	//   ....[1]....
        /*0054*/ 	.word	0x00000c80


	//----- nvinfo : EIATTR_CBANK_PARAM_SIZE
	.align		4
.L_30:
        /*0058*/ 	.byte	0x03, 0x19
        /*005a*/ 	.short	0x0014


	//----- nvinfo : EIATTR_PARAM_CBANK
	.align		4
        /*005c*/ 	.byte	0x04, 0x0a
        /*005e*/ 	.short	(.L_32 - .L_31)
	.align		4
.L_31:
        /*0060*/ 	.word	index@(.nv.constant0._Z16MonteCarloKernelP17curandStateXORWOWPyi)
        /*0064*/ 	.short	0x0380
        /*0066*/ 	.short	0x0014


	//----- nvinfo : EIATTR_SW_WAR
	.align		4
.L_32:
        /*0068*/ 	.byte	0x04, 0x36
        /*006a*/ 	.short	(.L_34 - .L_33)
.L_33:
        /*006c*/ 	.word	0x00000008
.L_34:


//--------------------- .nv.info._Z11setupKernelP17curandStateXORWOW --------------------------
	.section	.nv.info._Z11setupKernelP17curandStateXORWOW,"",@"SHT_CUDA_INFO"
	.sectionflags	@""
	.align	4


	//----- nvinfo : EIATTR_CUDA_API_VERSION
	.align		4
        /*0000*/ 	.byte	0x04, 0x37
        /*0002*/ 	.short	(.L_36 - .L_35)
.L_35:
        /*0004*/ 	.word	0x00000082


	//----- nvinfo : EIATTR_KPARAM_INFO
	.align		4
.L_36:
        /*0008*/ 	.byte	0x04, 0x17
        /*000a*/ 	.short	(.L_38 - .L_37)
.L_37:
        /*000c*/ 	.word	0x00000000
        /*0010*/ 	.short	0x0000
        /*0012*/ 	.short	0x0000
        /*0014*/ 	.byte	0x00, 0xf5, 0x21, 0x00


	//----- nvinfo : EIATTR_SPARSE_MMA_MASK
	.align		4
.L_38:
        /*0018*/ 	.byte	0x03, 0x50
        /*001a*/ 	.short	0x0000


	//----- nvinfo : EIATTR_MAXREG_COUNT
	.align		4
        /*001c*/ 	.byte	0x03, 0x1b
        /*001e*/ 	.short	0x00ff


	//----- nvinfo : EIATTR_MERCURY_ISA_VERSION
	.align		4
        /*0020*/ 	.byte	0x03, 0x5f
        /*0022*/ 	.short	0x0101


	//----- nvinfo : EIATTR_VRC_CTA_INIT_COUNT
	.align		4
        /*0024*/ 	.byte	0x02, 0x4a
	.zero		1
	.zero		1


	//----- nvinfo : EIATTR_EXIT_INSTR_OFFSETS
	.align		4
        /*0028*/ 	.byte	0x04, 0x1c
        /*002a*/ 	.short	(.L_40 - .L_39)


	//   ....[0]....
.L_39:
        /*002c*/ 	.word	0x00000e80


	//----- nvinfo : EIATTR_CRS_STACK_SIZE
	.align		4
.L_40:
        /*0030*/ 	.byte	0x04, 0x1e
        /*0032*/ 	.short	(.L_42 - .L_41)
.L_41:
        /*0034*/ 	.word	0x00000000


	//----- nvinfo : EIATTR_CBANK_PARAM_SIZE
	.align		4
.L_42:
        /*0038*/ 	.byte	0x03, 0x19
        /*003a*/ 	.short	0x0008


	//----- nvinfo : EIATTR_PARAM_CBANK
	.align		4
        /*003c*/ 	.byte	0x04, 0x0a
        /*003e*/ 	.short	(.L_44 - .L_43)
	.align		4
.L_43:
        /*0040*/ 	.word	index@(.nv.constant0._Z11setupKernelP17curandStateXORWOW)
        /*0044*/ 	.short	0x0380
        /*0046*/ 	.short	0x0008


	//----- nvinfo : EIATTR_SW_WAR
	.align		4
.L_44:
        /*0048*/ 	.byte	0x04, 0x36
        /*004a*/ 	.short	(.L_46 - .L_45)
.L_45:
        /*004c*/ 	.word	0x00000008
.L_46:


//--------------------- .nv.callgraph             --------------------------
	.section	.nv.callgraph,"",@"SHT_CUDA_CALLGRAPH"
	.align	4
	.sectionentsize	8
	.align		4
        /*0000*/ 	.word	0x00000000
	.align		4
        /*0004*/ 	.word	0xffffffff
	.align		4
        /*0008*/ 	.word	0x00000000
	.align		4
        /*000c*/ 	.word	0xfffffffe
	.align		4
        /*0010*/ 	.word	0x00000000
	.align		4
        /*0014*/ 	.word	0xfffffffd
	.align		4
        /*0018*/ 	.word	0x00000000
	.align		4
        /*001c*/ 	.word	0xfffffffc


//--------------------- .nv.constant4             --------------------------
	.section	.nv.constant4,"a",@progbits
	.align	8
	.align		8
.nv.constant4:
        /*0000*/ 	.dword	precalc_xorwow_matrix
	.align		8
        /*0008*/ 	.dword	precalc_xorwow_offset_matrix
	.align		8
        /*0010*/ 	.dword	mrg32k3aM1
	.align		8
        /*0018*/ 	.dword	mrg32k3aM2
	.align		8
        /*0020*/ 	.dword	mrg32k3aM1SubSeq
	.align		8
        /*0028*/ 	.dword	mrg32k3aM2SubSeq
	.align		8
        /*0030*/ 	.dword	mrg32k3aM1Seq
	.align		8
        /*0038*/ 	.dword	mrg32k3aM2Seq


//--------------------- .nv.constant3             --------------------------
	.section	.nv.constant3,"a",@progbits
	.align	8
.nv.constant3:
	.type		__cr_lgamma_table,@object
	.size		__cr_lgamma_table,(.L_8 - __cr_lgamma_table)
__cr_lgamma_table:
        /*0000*/ 	.byte	0x00, 0x00, 0x00, 0x00, 0x00, 0x00, 0x00, 0x00, 0x00, 0x00, 0x00, 0x00, 0x00, 0x00, 0x00, 0x00
        /*0010*/ 	.byte	0xef, 0x39, 0xfa, 0xfe, 0x42, 0x2e, 0xe6, 0x3f, 0x02, 0x20, 0x2a, 0xfa, 0x0b, 0xab, 0xfc, 0x3f
        /*0020*/ 	.byte	0xf9, 0x2c, 0x92, 0x7c, 0xa7, 0x6c, 0x09, 0x40, 0xc9, 0x79, 0x44, 0x3c, 0x64, 0x26, 0x13, 0x40
        /*0030*/ 	.byte	0xca, 0x01, 0xcf, 0x3a, 0x27, 0x51, 0x1a, 0x40, 0x30, 0xcc, 0x2d, 0xf3, 0xe1, 0x0c, 0x21, 0x40
        /*0040*/ 	.byte	0x0d, 0xb7, 0xfc, 0x82, 0x8e, 0x35, 0x25, 0x40
.L_8:


//--------------------- .text._Z16MonteCarloKernelP17curandStateXORWOWPyi --------------------------
	.section	.text._Z16MonteCarloKernelP17curandStateXORWOWPyi,"ax",@progbits
	.align	128
        .global         _Z16MonteCarloKernelP17curandStateXORWOWPyi
        .type           _Z16MonteCarloKernelP17curandStateXORWOWPyi,@function
        .size           _Z16MonteCarloKernelP17curandStateXORWOWPyi,(.L_x_16 - _Z16MonteCarloKernelP17curandStateXORWOWPyi)
        .other          _Z16MonteCarloKernelP17curandStateXORWOWPyi,@"STO_CUDA_ENTRY STV_DEFAULT"
_Z16MonteCarloKernelP17curandStateXORWOWPyi:
.text._Z16MonteCarloKernelP17curandStateXORWOWPyi:
[----:B------:R-:W-:Y:S01]  /*0000*/  LDC R1, c[0x0][0x37c] ;  /* 0x0000df00ff017b82 */ /* 0x000fe20000000800 */
[----:B------:R-:W0:Y:S07]  /*0010*/  S2R R0, SR_TID.X ;  /* 0x0000000000007919 */ /* 0x000e2e0000002100 */
[----:B------:R-:W1:Y:S01]  /*0020*/  S2UR UR5, SR_CgaCtaId ;  /* 0x00000000000579c3 */ /* 0x000e620000008800 */
[----:B------:R-:W-:Y:S01]  /*0030*/  UMOV UR4, 0x400 ;  /* 0x0000040000047882 */ /* 0x000fe20000000000 */
[----:B------:R-:W2:Y:S01]  /*0040*/  LDCU.64 UR6, c[0x0][0x358] ;  /* 0x00006b00ff0677ac */ /* 0x000ea20008000a00 */
[----:B-1----:R-:W-:Y:S01]  /*0050*/  ULEA UR4, UR5, UR4, 0x18 ;  /* 0x0000000405047291 */ /* 0x002fe2000f8ec0ff */
[----:B------:R-:W1:Y:S05]  /*0060*/  LDCU UR5, c[0x0][0x390] ;  /* 0x00007200ff0577ac */ /* 0x000e6a0008000800 */
[----:B0-----:R-:W-:-:S05]  /*0070*/  LEA R10, R0, UR4, 0x2 ;  /* 0x00000004000a7c11 */ /* 0x001fca000f8e10ff */
[----:B------:R-:W0:Y:S01]  /*0080*/  LDCU UR4, c[0x0][0x360] ;  /* 0x00006c00ff0477ac */ /* 0x000e220008000800 */
[----:B------:R3:W-:Y:S01]  /*0090*/  STS [R10], RZ ;  /* 0x000000ff0a007388 */ /* 0x0007e20000000800 */
[----:B-1----:R-:W-:Y:S01]  /*00a0*/  UISETP.NE.AND UP0, UPT, UR5, URZ, UPT ;  /* 0x000000ff0500728c */ /* 0x002fe2000bf05270 */
[----:B0-----:R-:W-:Y:S01]  /*00b0*/  IMAD.U32 R11, RZ, RZ, UR4 ;  /* 0x00000004ff0b7e24 */ /* 0x001fe2000f8e00ff */
[----:B------:R-:W-:Y:S07]  /*00c0*/  BAR.SYNC.DEFER_BLOCKING 0x0 ;  /* 0x0000000000007b1d */ /* 0x000fee0000010000 */
[----:B--23--:R-:W-:Y:S05]  /*00d0*/  BRA.U !UP0, `(.L_x_0) ;  /* 0x00000009088c7547 */ /* 0x00cfea000b800000 */
[----:B------:R-:W0:Y:S08]  /*00e0*/  S2UR UR4, SR_CTAID.X ;  /* 0x00000000000479c3 */ /* 0x000e300000002500 */
[----:B------:R-:W1:Y:S01]  /*00f0*/  LDC.64 R2, c[0x0][0x380] ;  /* 0x0000e000ff027b82 */ /* 0x000e620000000a00 */
[----:B0-----:R-:W-:-:S04]  /*0100*/  IMAD R5, R11, UR4, R0 ;  /* 0x000000040b057c24 */ /* 0x001fc8000f8e0200 */
[----:B-1----:R-:W-:-:S05]  /*0110*/  IMAD.WIDE R2, R5, 0x30, R2 ;  /* 0x0000003005027825 */ /* 0x002fca00078e0202 */
[----:B------:R-:W2:Y:S04]  /*0120*/  LDG.E.64 R8, desc[UR6][R2.64] ;  /* 0x0000000602087981 */ /* 0x000ea8000c1e1b00 */
[----:B------:R0:W5:Y:S04]  /*0130*/  LDG.E.64 R6, desc[UR6][R2.64+0x8] ;  /* 0x0000080602067981 */ /* 0x000168000c1e1b00 */
[----:B------:R0:W5:Y:S01]  /*0140*/  LDG.E.64 R4, desc[UR6][R2.64+0x10] ;  /* 0x0000100602047981 */ /* 0x000162000c1e1b00 */
[----:B------:R-:W-:Y:S01]  /*0150*/  UISETP.NE.AND UP0, UPT, UR5, 0x1, UPT ;  /* 0x000000010500788c */ /* 0x000fe2000bf05270 */
[----:B--2---:R-:W-:-:S08]  /*0160*/  IMAD.MOV.U32 R14, RZ, RZ, R8 ;  /* 0x000000ffff0e7224 */ /* 0x004fd000078e0008 */
[----:B0-----:R-:W-:Y:S05]  /*0170*/  BRA.U !UP0, `(.L_x_1) ;  /* 0x00000005088c7547 */ /* 0x001fea000b800000 */
[----:B------:R-:W-:Y:S01]  /*0180*/  ULOP3.LUT UR4, UR5, 0xfffffffe, URZ, 0xc0, !UPT ;  /* 0xfffffffe05047892 */ /* 0x000fe2000f8ec0ff */
[----:B------:R-:W-:-:S03]  /*0190*/  VIADD R14, R8, 0x161f14 ;  /* 0x00161f14080e7836 */ /* 0x000fc60000000000 */
[----:B------:R-:W-:-:S12]  /*01a0*/  UIADD3 UR4, UPT, UPT, -UR4, URZ, URZ ;  /* 0x000000ff04047290 */ /* 0x000fd8000fffe1ff */
.L_x_2:
[----:B------:R-:W-:Y:S01]  /*01b0*/  SHF.R.U32.HI R12, RZ, 0x2, R9 ;  /* 0x00000002ff0c7819 */ /* 0x000fe20000011609 */
[----:B------:R-:W-:Y:S01]  /*01c0*/  UIADD3 UR4, UPT, UPT, UR4, 0x2, URZ ;  /* 0x0000000204047890 */ /* 0x000fe2000fffe0ff */
[----:B-----5:R-:W-:Y:S02]  /*01d0*/  SHF.R.U32.HI R15, RZ, 0x2, R6 ;  /* 0x00000002ff0f7819 */ /* 0x020fe40000011606 */
[----:B------:R-:W-:Y:S01]  /*01e0*/  LOP3.LUT R12, R12, R9, RZ, 0x3c, !PT ;  /* 0x000000090c0c7212 */ /* 0x000fe200078e3cff */
[----:B------:R-:W-:Y:S01]  /*01f0*/  IMAD.SHL.U32 R9, R5, 0x10, RZ ;  /* 0x0000001005097824 */ /* 0x000fe200078e00ff */
[----:B------:R-:W-:Y:S01]  /*0200*/  LOP3.LUT R15, R15, R6, RZ, 0x3c, !PT ;  /* 0x000000060f0f7212 */ /* 0x000fe200078e3cff */
[----:B------:R-:W-:Y:S02]  /*0210*/  UISETP.NE.AND UP0, UPT, UR4, URZ, UPT ;  /* 0x000000ff0400728c */ /* 0x000fe4000bf05270 */
[----:B0-----:R-:W-:-:S05]  /*0220*/  IMAD.SHL.U32 R13, R12, 0x2, RZ ;  /* 0x000000020c0d7824 */ /* 0x001fca00078e00ff */
[----:B------:R-:W-:Y:S01]  /*0230*/  LOP3.LUT R12, R12, R13, R9, 0x96, !PT ;  /* 0x0000000d0c0c7212 */ /* 0x000fe200078e9609 */
[----:B------:R-:W-:-:S03]  /*0240*/  IMAD.SHL.U32 R9, R15, 0x2, RZ ;  /* 0x000000020f097824 */ /* 0x000fc600078e00ff */
[----:B------:R-:W-:Y:S02]  /*0250*/  LOP3.LUT R13, R12, R5, RZ, 0x3c, !PT ;  /* 0x000000050c0d7212 */ /* 0x000fe400078e3cff */
[----:B------:R-:W-:Y:S02]  /*0260*/  SHF.R.U32.HI R12, RZ, 0x2, R7 ;  /* 0x00000002ff0c7819 */ /* 0x000fe40000011607 */
[----:B------:R-:W-:Y:S01]  /*0270*/  SHF.R.U32.HI R16, RZ, 0x2, R13 ;  /* 0x00000002ff107819 */ /* 0x000fe2000001160d */
[----:B------:R-:W-:Y:S01]  /*0280*/  IMAD.SHL.U32 R6, R13, 0x10, RZ ;  /* 0x000000100d067824 */ /* 0x000fe200078e00ff */
[----:B------:R-:W-:-:S04]  /*0290*/  LOP3.LUT R12, R12, R7, RZ, 0x3c, !PT ;  /* 0x000000070c0c7212 */ /* 0x000fc800078e3cff */
[----:B------:R-:W-:Y:S02]  /*02a0*/  LOP3.LUT R6, R15, R9, R6, 0x96, !PT ;  /* 0x000000090f067212 */ /* 0x000fe400078e9606 */
[----:B------:R-:W-:Y:S02]  /*02b0*/  SHF.R.U32.HI R15, RZ, 0x2, R4 ;  /* 0x00000002ff0f7819 */ /* 0x000fe40000011604 */
[----:B------:R-:W-:Y:S01]  /*02c0*/  LOP3.LUT R7, R6, R13, RZ, 0x3c, !PT ;  /* 0x0000000d06077212 */ /* 0x000fe200078e3cff */
[----:B------:R-:W-:Y:S01]  /*02d0*/  IMAD.SHL.U32 R6, R12, 0x2, RZ ;  /* 0x000000020c067824 */ /* 0x000fe200078e00ff */
[----:B------:R-:W-:Y:S02]  /*02e0*/  LOP3.LUT R4, R15, R4, RZ, 0x3c, !PT ;  /* 0x000000040f047212 */ /* 0x000fe400078e3cff */
[----:B------:R-:W-:Y:S01]  /*02f0*/  SHF.R.U32.HI R20, RZ, 0x2, R7 ;  /* 0x00000002ff147819 */ /* 0x000fe20000011607 */
[----:B------:R-:W-:-:S03]  /*0300*/  IMAD.SHL.U32 R9, R7, 0x10, RZ ;  /* 0x0000001007097824 */ /* 0x000fc600078e00ff */
[----:B------:R-:W-:Y:S02]  /*0310*/  LOP3.LUT R20, R20, R7, RZ, 0x3c, !PT ;  /* 0x0000000714147212 */ /* 0x000fe400078e3cff */
[----:B------:R-:W-:-:S03]  /*0320*/  LOP3.LUT R6, R12, R6, R9, 0x96, !PT ;  /* 0x000000060c067212 */ /* 0x000fc600078e9609 */
[----:B------:R-:W-:Y:S01]  /*0330*/  IMAD.SHL.U32 R22, R20, 0x2, RZ ;  /* 0x0000000214167824 */ /* 0x000fe200078e00ff */
[----:B------:R-:W-:Y:S01]  /*0340*/  LOP3.LUT R15, R6, R7, RZ, 0x3c, !PT ;  /* 0x00000007060f7212 */ /* 0x000fe200078e3cff */
[----:B------:R-:W-:-:S03]  /*0350*/  IMAD.SHL.U32 R6, R4, 0x2, RZ ;  /* 0x0000000204067824 */ /* 0x000fc600078e00ff */
[--C-:B------:R-:W-:Y:S01]  /*0360*/  IADD3 R17, PT, PT, R14, -0x587c5, R15.reuse ;  /* 0xfffa783b0e117810 */ /* 0x100fe20007ffe00f */
[----:B------:R-:W-:Y:S01]  /*0370*/  IMAD.SHL.U32 R9, R15, 0x10, RZ ;  /* 0x000000100f097824 */ /* 0x000fe200078e00ff */
[----:B------:R-:W-:-:S04]  /*0380*/  SHF.R.U32.HI R24, RZ, 0x2, R15 ;  /* 0x00000002ff187819 */ /* 0x000fc8000001160f */
[----:B------:R-:W-:Y:S02]  /*0390*/  LOP3.LUT R6, R4, R6, R9, 0x96, !PT ;  /* 0x0000000604067212 */ /* 0x000fe400078e9609 */
[----:B------:R-:W-:Y:S02]  /*03a0*/  SHF.R.U32.HI R4, RZ, 0x2, R5 ;  /* 0x00000002ff047819 */ /* 0x000fe40000011605 */
[----:B------:R-:W-:Y:S02]  /*03b0*/  LOP3.LUT R9, R6, R15, RZ, 0x3c, !PT ;  /* 0x0000000f06097212 */ /* 0x000fe400078e3cff */
[----:B------:R-:W-:Y:S02]  /*03c0*/  LOP3.LUT R6, R4, R5, RZ, 0x3c, !PT ;  /* 0x0000000504067212 */ /* 0x000fe400078e3cff */
[----:B------:R-:W-:Y:S01]  /*03d0*/  LOP3.LUT R24, R24, R15, RZ, 0x3c, !PT ;  /* 0x0000000f18187212 */ /* 0x000fe200078e3cff */
[----:B------:R-:W-:Y:S02]  /*03e0*/  IMAD.SHL.U32 R19, R9, 0x10, RZ ;  /* 0x0000001009137824 */ /* 0x000fe400078e00ff */
[----:B------:R-:W-:-:S02]  /*03f0*/  IMAD.SHL.U32 R12, R6, 0x2, RZ ;  /* 0x00000002060c7824 */ /* 0x000fc400078e00ff */
[----:B------:R-:W-:Y:S02]  /*0400*/  IMAD.IADD R4, R9, 0x1, R14 ;  /* 0x0000000109047824 */ /* 0x000fe400078e020e */
[----:B------:R-:W-:Y:S01]  /*0410*/  IMAD.SHL.U32 R15, R24, 0x2, RZ ;  /* 0x00000002180f7824 */ /* 0x000fe200078e00ff */
[----:B------:R-:W-:Y:S01]  /*0420*/  LOP3.LUT R6, R6, R12, R19, 0x96, !PT ;  /* 0x0000000c06067212 */ /* 0x000fe200078e9613 */
[----:B------:R-:W-:Y:S01]  /*0430*/  IMAD.WIDE.U32 R4, R4, 0x200000, RZ ;  /* 0x0020000004047825 */ /* 0x000fe200078e00ff */
[----:B------:R-:W-:Y:S02]  /*0440*/  LOP3.LUT R12, R16, R13, RZ, 0x3c, !PT ;  /* 0x0000000d100c7212 */ /* 0x000fe400078e3cff */
[----:B------:R-:W-:Y:S02]  /*0450*/  LOP3.LUT R6, R6, R9, RZ, 0x3c, !PT ;  /* 0x0000000906067212 */ /* 0x000fe400078e3cff */
[----:B------:R-:W-:Y:S01]  /*0460*/  IADD3 R16, PT, PT, R14, -0xb0f8a, R7 ;  /* 0xfff4f0760e107810 */ /* 0x000fe20007ffe007 */
[----:B------:R-:W-:Y:S01]  /*0470*/  IMAD.SHL.U32 R18, R12, 0x2, RZ ;  /* 0x000000020c127824 */ /* 0x000fe200078e00ff */
[----:B------:R-:W-:Y:S01]  /*0480*/  LOP3.LUT R4, R4, R17, RZ, 0x3c, !PT ;  /* 0x0000001104047212 */ /* 0x000fe200078e3cff */
[----:B------:R-:W-:Y:S01]  /*0490*/  IMAD.SHL.U32 R21, R6, 0x10, RZ ;  /* 0x0000001006157824 */ /* 0x000fe200078e00ff */
[----:B------:R-:W-:Y:S01]  /*04a0*/  IADD3 R19, PT, PT, R14, -0x10974f, R13 ;  /* 0xffef68b10e137810 */ /* 0x000fe20007ffe00d */
[----:B------:R-:W-:-:S03]  /*04b0*/  IMAD.WIDE.U32 R16, R16, 0x200000, RZ ;  /* 0x0020000010107825 */ /* 0x000fc600078e00ff */
[----:B------:R-:W-:Y:S02]  /*04c0*/  LOP3.LUT R21, R12, R18, R21, 0x96, !PT ;  /* 0x000000120c157212 */ /* 0x000fe400078e9615 */
[----:B------:R-:W0:Y:S01]  /*04d0*/  I2F.F64.U64 R12, R4 ;  /* 0x00000004000c7312 */ /* 0x000e220000301800 */
[----:B------:R-:W-:Y:S01]  /*04e0*/  LOP3.LUT R18, R16, R19, RZ, 0x3c, !PT ;  /* 0x0000001310127212 */ /* 0x000fe200078e3cff */
[----:B------:R-:W-:Y:S01]  /*04f0*/  IMAD.MOV.U32 R19, RZ, RZ, R17 ;  /* 0x000000ffff137224 */ /* 0x000fe200078e0011 */
[----:B------:R-:W-:Y:S01]  /*0500*/  LOP3.LUT R7, R21, R6, RZ, 0x3c, !PT ;  /* 0x0000000615077212 */ /* 0x000fe200078e3cff */
[----:B------:R-:W-:Y:S02]  /*0510*/  IMAD.MOV.U32 R16, RZ, RZ, 0x0 ;  /* 0x00000000ff107424 */ /* 0x000fe400078e00ff */
[----:B------:R-:W-:Y:S02]  /*0520*/  IMAD.MOV.U32 R17, RZ, RZ, 0x3ca00000 ;  /* 0x3ca00000ff117424 */ /* 0x000fe400078e00ff */
[----:B------:R-:W-:Y:S01]  /*0530*/  IMAD.SHL.U32 R21, R7, 0x10, RZ ;  /* 0x0000001007157824 */ /* 0x000fe200078e00ff */
[----:B------:R-:W1:Y:S04]  /*0540*/  I2F.F64.U64 R18, R18 ;  /* 0x0000001200127312 */ /* 0x000e680000301800 */
[----:B------:R-:W-:Y:S01]  /*0550*/  LOP3.LUT R22, R20, R22, R21, 0x96, !PT ;  /* 0x0000001614167212 */ /* 0x000fe200078e9615 */
[----:B0-----:R-:W-:-:S03]  /*0560*/  DFMA R12, R12, R16, 5.5511151231257827021e-17 ;  /* 0x3c9000000c0c742b */ /* 0x001fc60000000010 */
[----:B------:R-:W-:-:S04]  /*0570*/  LOP3.LUT R4, R22, R7, RZ, 0x3c, !PT ;  /* 0x0000000716047212 */ /* 0x000fc800078e3cff */
[----:B------:R-:W-:Y:S01]  /*0580*/  IADD3 R23, PT, PT, R14, 0x10974f, R4 ;  /* 0x0010974f0e177810 */ /* 0x000fe20007ffe004 */
[----:B------:R-:W-:Y:S01]  /*0590*/  IMAD.SHL.U32 R5, R4, 0x10, RZ ;  /* 0x0000001004057824 */ /* 0x000fe200078e00ff */
[----:B------:R-:W-:Y:S02]  /*05a0*/  DMUL R12, R12, R12 ;  /* 0x0000000c0c0c7228 */ /* 0x000fe40000000000 */
[----:B-1----:R-:W-:Y:S02]  /*05b0*/  DFMA R20, R18, R16, 5.5511151231257827021e-17 ;  /* 0x3c9000001214742b */ /* 0x002fe40000000010 */
[----:B------:R-:W-:Y:S02]  /*05c0*/  LOP3.LUT R5, R24, R15, R5, 0x96, !PT ;  /* 0x0000000f18057212 */ /* 0x000fe400078e9605 */
[----:B------:R-:W-:Y:S02]  /*05d0*/  IADD3 R18, PT, PT, R14, 0xb0f8a, R7 ;  /* 0x000b0f8a0e127810 */ /* 0x000fe40007ffe007 */
[----:B------:R-:W-:-:S02]  /*05e0*/  LOP3.LUT R5, R5, R4, RZ, 0x3c, !PT ;  /* 0x0000000405057212 */ /* 0x000fc400078e3cff */
[----:B------:R-:W-:Y:S01]  /*05f0*/  DFMA R20, R20, R20, R12 ;  /* 0x000000141414722b */ /* 0x000fe2000000000c */
[----:B------:R-:W-:Y:S01]  /*0600*/  IMAD.WIDE.U32 R18, R18, 0x200000, RZ ;  /* 0x0020000012127825 */ /* 0x000fe200078e00ff */
[----:B------:R-:W-:-:S05]  /*0610*/  IADD3 R15, PT, PT, R14, 0x161f14, R5 ;  /* 0x00161f140e0f7810 */ /* 0x000fca0007ffe005 */
[----:B------:R-:W-:Y:S01]  /*0620*/  IMAD.WIDE.U32 R12, R15, 0x200000, RZ ;  /* 0x002000000f0c7825 */ /* 0x000fe200078e00ff */
[----:B------:R-:W-:Y:S01]  /*0630*/  DSETP.GTU.AND P0, PT, R20, 1, PT ;  /* 0x3ff000001400742a */ /* 0x000fe20003f0c000 */
[C---:B------:R-:W-:Y:S02]  /*0640*/  IADD3 R21, PT, PT, R14.reuse, 0x587c5, R6 ;  /* 0x000587c50e157810 */ /* 0x040fe40007ffe006 */
[----:B------:R-:W-:Y:S01]  /*0650*/  VIADD R14, R14, 0x2c3e28 ;  /* 0x002c3e280e0e7836 */ /* 0x000fe20000000000 */
[----:B------:R-:W-:Y:S01]  /*0660*/  LOP3.LUT R22, R12, R23, RZ, 0x3c, !PT ;  /* 0x000000170c167212 */ /* 0x000fe200078e3cff */
[----:B------:R-:W-:Y:S01]  /*0670*/  IMAD.MOV.U32 R23, RZ, RZ, R13 ;  /* 0x000000ffff177224 */ /* 0x000fe200078e000d */
[----:B------:R-:W-:Y:S01]  /*0680*/  LOP3.LUT R20, R18, R21, RZ, 0x3c, !PT ;  /* 0x0000001512147212 */ /* 0x000fe200078e3cff */
[----:B------:R-:W-:Y:S02]  /*0690*/  IMAD.MOV.U32 R21, RZ, RZ, R19 ;  /* 0x000000ffff157224 */ /* 0x000fe400078e0013 */
[----:B------:R-:W0:Y:S05]  /*06a0*/  I2F.F64.U64 R12, R22 ;  /* 0x00000016000c7312 */ /* 0x000e2a0000301800 */
[----:B------:R-:W1:Y:S03]  /*06b0*/  @!P0 LDS R15, [R10] ;  /* 0x000000000a0f8984 */ /* 0x000e660000000800 */
[----:B------:R-:W2:Y:S01]  /*06c0*/  I2F.F64.U64 R18, R20 ;  /* 0x0000001400127312 */ /* 0x000ea20000301800 */
[----:B0-----:R-:W-:-:S02]  /*06d0*/  DFMA R12, R12, R16, 5.5511151231257827021e-17 ;  /* 0x3c9000000c0c742b */ /* 0x001fc40000000010 */
[----:B--2---:R-:W-:-:S06]  /*06e0*/  DFMA R18, R18, R16, 5.5511151231257827021e-17 ;  /* 0x3c9000001212742b */ /* 0x004fcc0000000010 */
[----:B------:R-:W-:-:S08]  /*06f0*/  DMUL R12, R12, R12 ;  /* 0x0000000c0c0c7228 */ /* 0x000fd00000000000 */
[----:B------:R-:W-:-:S08]  /*0700*/  DFMA R12, R18, R18, R12 ;  /* 0x00000012120c722b */ /* 0x000fd0000000000c */
[----:B------:R-:W-:Y:S01]  /*0710*/  DSETP.GTU.AND P1, PT, R12, 1, PT ;  /* 0x3ff000000c00742a */ /* 0x000fe20003f2c000 */
[----:B-1----:R-:W-:-:S05]  /*0720*/  @!P0 VIADD R15, R15, 0x1 ;  /* 0x000000010f0f8836 */ /* 0x002fca0000000000 */
[----:B------:R-:W-:Y:S08]  /*0730*/  @!P0 STS [R10], R15 ;  /* 0x0000000f0a008388 */ /* 0x000ff00000000800 */
[----:B------:R-:W0:Y:S02]  /*0740*/  @!P1 LDS R13, [R10] ;  /* 0x000000000a0d9984 */ /* 0x000e240000000800 */
[----:B0-----:R-:W-:-:S05]  /*0750*/  @!P1 VIADD R13, R13, 0x1 ;  /* 0x000000010d0d9836 */ /* 0x001fca0000000000 */
[----:B------:R0:W-:Y:S01]  /*0760*/  @!P1 STS [R10], R13 ;  /* 0x0000000d0a009388 */ /* 0x0001e20000000800 */
[----:B------:R-:W-:Y:S05]  /*0770*/  BRA.U UP0, `(.L_x_2) ;  /* 0xfffffff9008c7547 */ /* 0x000fea000b83ffff */
[----:B------:R-:W-:Y:S02]  /*0780*/  VIADD R14, R14, 0xffe9e0ec ;  /* 0xffe9e0ec0e0e7836 */ /* 0x000fe40000000000 */
[----:B------:R-:W-:Y:S02]  /*0790*/  IMAD.MOV.U32 R12, RZ, RZ, R4 ;  /* 0x000000ffff0c7224 */ /* 0x000fe400078e0004 */
[----:B0-----:R-:W-:-:S07]  /*07a0*/  IMAD.MOV.U32 R13, RZ, RZ, R5 ;  /* 0x000000ffff0d7224 */ /* 0x001fce00078e0005 */
.L_x_1:
[----:B------:R-:W0:Y:S02]  /*07b0*/  LDC R15, c[0x0][0x390] ;  /* 0x0000e400ff0f7b82 */ /* 0x000e240000000800 */
[C---:B0-----:R-:W-:Y:S01]  /*07c0*/  LOP3.LUT R16, R15.reuse, 0x1, RZ, 0xc0, !PT ;  /* 0x000000010f107812 */ /* 0x041fe200078ec0ff */
[----:B------:R-:W-:-:S03]  /*07d0*/  IMAD R8, R15, 0x161f14, R8 ;  /* 0x00161f140f087824 */ /* 0x000fc600078e0208 */
[----:B------:R-:W-:-:S13]  /*07e0*/  ISETP.NE.U32.AND P0, PT, R16, 0x1, PT ;  /* 0x000000011000780c */ /* 0x000fda0003f05070 */
[----:B------:R-:W-:Y:S05]  /*07f0*/  @P0 BRA `(.L_x_3) ;  /* 0x0000000000b80947 */ /* 0x000fea0003800000 */
[----:B------:R-:W-:Y:S01]  /*0800*/  SHF.R.U32.HI R12, RZ, 0x2, R9 ;  /* 0x00000002ff0c7819 */ /* 0x000fe20000011609 */
[----:B------:R-:W-:Y:S01]  /*0810*/  IMAD.MOV.U32 R22, RZ, RZ, 0x0 ;  /* 0x00000000ff167424 */ /* 0x000fe200078e00ff */
[----:B-----5:R-:W-:Y:S01]  /*0820*/  SHF.R.U32.HI R15, RZ, 0x2, R6 ;  /* 0x00000002ff0f7819 */ /* 0x020fe20000011606 */
[----:B------:R-:W-:Y:S01]  /*0830*/  IMAD.MOV.U32 R23, RZ, RZ, 0x3ca00000 ;  /* 0x3ca00000ff177424 */ /* 0x000fe200078e00ff */
[----:B------:R-:W-:Y:S01]  /*0840*/  LOP3.LUT R12, R12, R9, RZ, 0x3c, !PT ;  /* 0x000000090c0c7212 */ /* 0x000fe200078e3cff */
[----:B------:R-:W-:Y:S01]  /*0850*/  IMAD.SHL.U32 R9, R5, 0x10, RZ ;  /* 0x0000001005097824 */ /* 0x000fe200078e00ff */
[----:B------:R-:W-:Y:S02]  /*0860*/  LOP3.LUT R15, R15, R6, RZ, 0x3c, !PT ;  /* 0x000000060f0f7212 */ /* 0x000fe400078e3cff */
[----:B------:R-:W-:Y:S01]  /*0870*/  SHF.R.U32.HI R16, RZ, 0x2, R7 ;  /* 0x00000002ff107819 */ /* 0x000fe20000011607 */
[----:B------:R-:W-:-:S03]  /*0880*/  IMAD.SHL.U32 R13, R12, 0x2, RZ ;  /* 0x000000020c0d7824 */ /* 0x000fc600078e00ff */
[----:B------:R-:W-:Y:S02]  /*0890*/  LOP3.LUT R16, R16, R7, RZ, 0x3c, !PT ;  /* 0x0000000710107212 */ /* 0x000fe400078e3cff */
[----:B------:R-:W-:Y:S01]  /*08a0*/  LOP3.LUT R12, R12, R13, R9, 0x96, !PT ;  /* 0x0000000d0c0c7212 */ /* 0x000fe200078e9609 */
[----:B------:R-:W-:Y:S01]  /*08b0*/  IMAD.SHL.U32 R9, R15, 0x2, RZ ;  /* 0x000000020f097824 */ /* 0x000fe200078e00ff */
[----:B------:R-:W-:Y:S02]  /*08c0*/  SHF.R.U32.HI R13, RZ, 0x2, R4 ;  /* 0x00000002ff0d7819 */ /* 0x000fe40000011604 */
[----:B------:R-:W-:Y:S02]  /*08d0*/  LOP3.LUT R6, R12, R5, RZ, 0x3c, !PT ;  /* 0x000000050c067212 */ /* 0x000fe400078e3cff */
[----:B------:R-:W-:-:S03]  /*08e0*/  LOP3.LUT R13, R13, R4, RZ, 0x3c, !PT ;  /* 0x000000040d0d7212 */ /* 0x000fc600078e3cff */
[----:B------:R-:W-:-:S05]  /*08f0*/  IMAD.SHL.U32 R12, R6, 0x10, RZ ;  /* 0x00000010060c7824 */ /* 0x000fca00078e00ff */
[----:B------:R-:W-:Y:S01]  /*0900*/  LOP3.LUT R9, R15, R9, R12, 0x96, !PT ;  /* 0x000000090f097212 */ /* 0x000fe200078e960c */
[----:B------:R-:W-:-:S03]  /*0910*/  IMAD.SHL.U32 R12, R16, 0x2, RZ ;  /* 0x00000002100c7824 */ /* 0x000fc600078e00ff */
[----:B------:R-:W-:-:S05]  /*0920*/  LOP3.LUT R7, R9, R6, RZ, 0x3c, !PT ;  /* 0x0000000609077212 */ /* 0x000fca00078e3cff */
[----:B------:R-:W-:-:S05]  /*0930*/  IMAD.SHL.U32 R9, R7, 0x10, RZ ;  /* 0x0000001007097824 */ /* 0x000fca00078e00ff */
[----:B------:R-:W-:Y:S01]  /*0940*/  LOP3.LUT R12, R16, R12, R9, 0x96, !PT ;  /* 0x0000000c100c7212 */ /* 0x000fe200078e9609 */
[----:B------:R-:W-:Y:S01]  /*0950*/  IMAD.SHL.U32 R9, R13, 0x2, RZ ;  /* 0x000000020d097824 */ /* 0x000fe200078e00ff */
[----:B------:R-:W-:Y:S02]  /*0960*/  IADD3 R16, PT, PT, R14, 0xb0f8a, R7 ;  /* 0x000b0f8a0e107810 */ /* 0x000fe40007ffe007 */
[----:B------:R-:W-:-:S03]  /*0970*/  LOP3.LUT R12, R12, R7, RZ, 0x3c, !PT ;  /* 0x000000070c0c7212 */ /* 0x000fc600078e3cff */
[----:B------:R-:W-:Y:S01]  /*0980*/  IMAD.WIDE.U32 R16, R16, 0x200000, RZ ;  /* 0x0020000010107825 */ /* 0x000fe200078e00ff */
[----:B------:R-:W-:-:S03]  /*0990*/  IADD3 R21, PT, PT, R14, 0x10974f, R12 ;  /* 0x0010974f0e157810 */ /* 0x000fc60007ffe00c */
[----:B------:R-:W-:-:S05]  /*09a0*/  IMAD.SHL.U32 R4, R12, 0x10, RZ ;  /* 0x000000100c047824 */ /* 0x000fca00078e00ff */
[----:B------:R-:W-:-:S04]  /*09b0*/  LOP3.LUT R9, R13, R9, R4, 0x96, !PT ;  /* 0x000000090d097212 */ /* 0x000fc800078e9604 */
[----:B------:R-:W-:Y:S02]  /*09c0*/  LOP3.LUT R13, R9, R12, RZ, 0x3c, !PT ;  /* 0x0000000c090d7212 */ /* 0x000fe400078e3cff */
[C---:B------:R-:W-:Y:S02]  /*09d0*/  IADD3 R9, PT, PT, R14.reuse, 0x587c5, R6 ;  /* 0x000587c50e097810 */ /* 0x040fe40007ffe006 */
[----:B------:R-:W-:Y:S02]  /*09e0*/  IADD3 R18, PT, PT, R14, 0x161f14, R13 ;  /* 0x00161f140e127810 */ /* 0x000fe40007ffe00d */
[----:B------:R-:W-:Y:S01]  /*09f0*/  LOP3.LUT R16, R16, R9, RZ, 0x3c, !PT ;  /* 0x0000000910107212 */ /* 0x000fe200078e3cff */
[----:B------:R-:W-:Y:S02]  /*0a00*/  IMAD.MOV.U32 R9, RZ, RZ, R5 ;  /* 0x000000ffff097224 */ /* 0x000fe400078e0005 */
[----:B------:R-:W-:Y:S01]  /*0a10*/  IMAD.WIDE.U32 R18, R18, 0x200000, RZ ;  /* 0x0020000012127825 */ /* 0x000fe200078e00ff */
[----:B------:R-:W0:Y:S02]  /*0a20*/  I2F.F64.U64 R14, R16 ;  /* 0x00000010000e7312 */ /* 0x000e240000301800 */
[----:B------:R-:W-:Y:S01]  /*0a30*/  LOP3.LUT R20, R18, R21, RZ, 0x3c, !PT ;  /* 0x0000001512147212 */ /* 0x000fe200078e3cff */
[----:B------:R-:W-:-:S05]  /*0a40*/  IMAD.MOV.U32 R21, RZ, RZ, R19 ;  /* 0x000000ffff157224 */ /* 0x000fca00078e0013 */
[----:B------:R-:W1:Y:S01]  /*0a50*/  I2F.F64.U64 R18, R20 ;  /* 0x0000001400127312 */ /* 0x000e620000301800 */
[-C--:B0-----:R-:W-:Y:S02]  /*0a60*/  DFMA R14, R14, R22.reuse, 5.5511151231257827021e-17 ;  /* 0x3c9000000e0e742b */ /* 0x081fe40000000016 */
[----:B-1----:R-:W-:-:S08]  /*0a70*/  DFMA R18, R18, R22, 5.5511151231257827021e-17 ;  /* 0x3c9000001212742b */ /* 0x002fd00000000016 */
[----:B------:R-:W-:-:S08]  /*0a80*/  DMUL R18, R18, R18 ;  /* 0x0000001212127228 */ /* 0x000fd00000000000 */
[----:B------:R-:W-:-:S08]  /*0a90*/  DFMA R18, R14, R14, R18 ;  /* 0x0000000e0e12722b */ /* 0x000fd00000000012 */
[----:B------:R-:W-:-:S14]  /*0aa0*/  DSETP.GTU.AND P0, PT, R18, 1, PT ;  /* 0x3ff000001200742a */ /* 0x000fdc0003f0c000 */
[----:B------:R-:W0:Y:S02]  /*0ab0*/  @!P0 LDS R15, [R10] ;  /* 0x000000000a0f8984 */ /* 0x000e240000000800 */
[----:B0-----:R-:W-:-:S05]  /*0ac0*/  @!P0 VIADD R15, R15, 0x1 ;  /* 0x000000010f0f8836 */ /* 0x001fca0000000000 */
[----:B------:R0:W-:Y:S02]  /*0ad0*/  @!P0 STS [R10], R15 ;  /* 0x0000000f0a008388 */ /* 0x0001e40000000800 */
.L_x_3:
[----:B-----5:R1:W-:Y:S04]  /*0ae0*/  STG.E.64 desc[UR6][R2.64+0x8], R6 ;  /* 0x0000080602007986 */ /* 0x0203e8000c101b06 */
[----:B------:R1:W-:Y:S04]  /*0af0*/  STG.E.64 desc[UR6][R2.64+0x10], R12 ;  /* 0x0000100c02007986 */ /* 0x0003e8000c101b06 */
[----:B------:R1:W-:Y:S02]  /*0b00*/  STG.E.64 desc[UR6][R2.64], R8 ;  /* 0x0000000802007986 */ /* 0x0003e4000c101b06 */
.L_x_0:
[----:B------:R-:W-:Y:S01]  /*0b10*/  BAR.SYNC.DEFER_BLOCKING 0x0 ;  /* 0x0000000000007b1d */ /* 0x000fe20000010000 */
[----:B------:R-:W-:Y:S02]  /*0b20*/  ISETP.GE.U32.AND P1, PT, R11, 0x2, PT ;  /* 0x000000020b00780c */ /* 0x000fe40003f26070 */
[----:B------:R-:W-:-:S11]  /*0b30*/  ISETP.NE.AND P0, PT, R0, RZ, PT ;  /* 0x000000ff0000720c */ /* 0x000fd60003f05270 */
[----:B------:R-:W-:Y:S05]  /*0b40*/  @!P1 BRA `(.L_x_4) ;  /* 0x00000000002c9947 */ /* 0x000fea0003800000 */
.L_x_5:
[----:B------:R-:W-:-:S04]  /*0b50*/  SHF.R.U32.HI R5, RZ, 0x1, R11 ;  /* 0x00000001ff057819 */ /* 0x000fc8000001160b */
[----:B------:R-:W-:-:S13]  /*0b60*/  ISETP.GE.U32.AND P1, PT, R0, R5, PT ;  /* 0x000000050000720c */ /* 0x000fda0003f26070 */
[----:B-1----:R-:W-:Y:S01]  /*0b70*/  @!P1 IMAD R2, R5, 0x4, R10 ;  /* 0x0000000405029824 */ /* 0x002fe200078e020a */
[----:B------:R-:W-:Y:S05]  /*0b80*/  @!P1 LDS R3, [R10] ;  /* 0x000000000a039984 */ /* 0x000fea0000000800 */
[----:B------:R-:W1:Y:S02]  /*0b90*/  @!P1 LDS R2, [R2] ;  /* 0x0000000002029984 */ /* 0x000e640000000800 */
[----:B-1----:R-:W-:-:S05]  /*0ba0*/  @!P1 IMAD.IADD R3, R2, 0x1, R3 ;  /* 0x0000000102039824 */ /* 0x002fca00078e0203 */
[----:B------:R2:W-:Y:S01]  /*0bb0*/  @!P1 STS [R10], R3 ;  /* 0x000000030a009388 */ /* 0x0005e20000000800 */
[----:B------:R-:W-:Y:S01]  /*0bc0*/  BAR.SYNC.DEFER_BLOCKING 0x0 ;  /* 0x0000000000007b1d */ /* 0x000fe20000010000 */
[----:B------:R-:W-:Y:S01]  /*0bd0*/  ISETP.GT.U32.AND P1, PT, R11, 0x3, PT ;  /* 0x000000030b00780c */ /* 0x000fe20003f24070 */
[----:B------:R-:W-:-:S12]  /*0be0*/  IMAD.MOV.U32 R11, RZ, RZ, R5 ;  /* 0x000000ffff0b7224 */ /* 0x000fd800078e0005 */
[----:B--2---:R-:W-:Y:S05]  /*0bf0*/  @P1 BRA `(.L_x_5) ;  /* 0xfffffffc00d41947 */ /* 0x004fea000383ffff */
.L_x_4:
[----:B------:R-:W-:Y:S05]  /*0c00*/  @P0 EXIT ;  /* 0x000000000000094d */ /* 0x000fea0003800000 */
[----:B------:R-:W2:Y:S01]  /*0c10*/  S2UR UR5, SR_CgaCtaId ;  /* 0x00000000000579c3 */ /* 0x000ea20000008800 */
[----:B------:R-:W-:-:S07]  /*0c20*/  UMOV UR4, 0x400 ;  /* 0x0000040000047882 */ /* 0x000fce0000000000 */
[----:B------:R-:W3:Y:S01]  /*0c30*/  LDC.64 R4, c[0x0][0x388] ;  /* 0x0000e200ff047b82 */ /* 0x000ee20000000a00 */
[----:B--2---:R-:W-:-:S09]  /*0c40*/  ULEA UR4, UR5, UR4, 0x18 ;  /* 0x0000000405047291 */ /* 0x004fd2000f8ec0ff */
[----:B-1----:R-:W1:Y:S02]  /*0c50*/  LDS R2, [UR4] ;  /* 0x00000004ff027984 */ /* 0x002e640008000800 */
[----:B-1----:R-:W-:-:S05]  /*0c60*/  SHF.R.S32.HI R3, RZ, 0x1f, R2 ;  /* 0x0000001fff037819 */ /* 0x002fca0000011402 */
[----:B---3--:R-:W-:Y:S01]  /*0c70*/  REDG.E.ADD.64.STRONG.GPU desc[UR6][R4.64], R2 ;  /* 0x000000020400798e */ /* 0x008fe2000c12e506 */
[----:B------:R-:W-:Y:S05]  /*0c80*/  EXIT ;  /* 0x000000000000794d */ /* 0x000fea0003800000 */
.L_x_6:
[----:B------:R-:W-:-:S00]  /*0c90*/  BRA `(.L_x_6) ;  /* 0xfffffffc00fc7947 */ /* 0x000fc0000383ffff */
[----:B------:R-:W-:-:S00]  /*0ca0*/  NOP ;  /* 0x0000000000007918 */ /* 0x000fc00000000000 */
        /* <DEDUP_REMOVED lines=13> */
.L_x_16:


//--------------------- .text._Z11setupKernelP17curandStateXORWOW --------------------------
	.section	.text._Z11setupKernelP17curandStateXORWOW,"ax",@progbits
	.align	128
        .global         _Z11setupKernelP17curandStateXORWOW
        .type           _Z11setupKernelP17curandStateXORWOW,@function
        .size           _Z11setupKernelP17curandStateXORWOW,(.L_x_17 - _Z11setupKernelP17curandStateXORWOW)
        .other          _Z11setupKernelP17curandStateXORWOW,@"STO_CUDA_ENTRY STV_DEFAULT"
_Z11setupKernelP17curandStateXORWOW:
.text._Z11setupKernelP17curandStateXORWOW:
[----:B------:R-:W-:Y:S01]  /*0000*/  LDC R1, c[0x0][0x37c] ;  /* 0x0000df00ff017b82 */ /* 0x000fe20000000800 */
[----:B------:R-:W0:Y:S07]  /*0010*/  S2R R13, SR_TID.X ;  /* 0x00000000000d7919 */ /* 0x000e2e0000002100 */
[----:B------:R-:W1:Y:S01]  /*0020*/  LDC.64 R6, c[0x0][0x380] ;  /* 0x0000e000ff067b82 */ /* 0x000e620000000a00 */
[----:B------:R-:W0:Y:S01]  /*0030*/  LDCU UR6, c[0x0][0x360] ;  /* 0x00006c00ff0677ac */ /* 0x000e220008000800 */
[----:B------:R-:W-:Y:S01]  /*0040*/  IMAD.MOV.U32 R2, RZ, RZ, 0x3dae8ea4 ;  /* 0x3dae8ea4ff027424 */ /* 0x000fe200078e00ff */
[----:B------:R-:W0:Y:S01]  /*0050*/  S2R R0, SR_CTAID.X ;  /* 0x0000000000007919 */ /* 0x000e220000002500 */
[----:B------:R-:W-:Y:S01]  /*0060*/  IMAD.MOV.U32 R3, RZ, RZ, 0x6b137fa1 ;  /* 0x6b137fa1ff037424 */ /* 0x000fe200078e00ff */
[----:B------:R-:W2:Y:S01]  /*0070*/  LDCU.64 UR4, c[0x0][0x358] ;  /* 0x00006b00ff0477ac */ /* 0x000ea20008000a00 */
[----:B------:R-:W-:Y:S01]  /*0080*/  IMAD.MOV.U32 R4, RZ, RZ, 0x762de769 ;  /* 0x762de769ff047424 */ /* 0x000fe200078e00ff */
[----:B------:R-:W-:Y:S01]  /*0090*/  BSSY.RECONVERGENT B0, `(.L_x_7) ;  /* 0x00000db000007945 */ /* 0x000fe20003800200 */
[----:B------:R-:W-:-:S02]  /*00a0*/  IMAD.MOV.U32 R5, RZ, RZ, -0x75bd8fc ;  /* 0xf8a42704ff057424 */ /* 0x000fc400078e00ff */
[----:B------:R-:W-:Y:S02]  /*00b0*/  IMAD.MOV.U32 R8, RZ, RZ, -0x23270784 ;  /* 0xdcd8f87cff087424 */ /* 0x000fe400078e00ff */
[----:B------:R-:W-:Y:S02]  /*00c0*/  IMAD.MOV.U32 R9, RZ, RZ, 0x640ff1a5 ;  /* 0x640ff1a5ff097424 */ /* 0x000fe400078e00ff */
[----:B0-----:R-:W-:-:S04]  /*00d0*/  IMAD R13, R0, UR6, R13 ;  /* 0x00000006000d7c24 */ /* 0x001fc8000f8e020d */
[C---:B-1----:R-:W-:Y:S01]  /*00e0*/  IMAD.WIDE R6, R13.reuse, 0x30, R6 ;  /* 0x000000300d067825 */ /* 0x042fe200078e0206 */
[----:B------:R-:W-:-:S04]  /*00f0*/  ISETP.NE.AND P0, PT, R13, RZ, PT ;  /* 0x000000ff0d00720c */ /* 0x000fc80003f05270 */
[----:B--2---:R0:W-:Y:S04]  /*0100*/  STG.E.64 desc[UR4][R6.64], R2 ;  /* 0x0000000206007986 */ /* 0x0041e8000c101b04 */
[----:B------:R0:W-:Y:S04]  /*0110*/  STG.E.64 desc[UR4][R6.64+0x8], R4 ;  /* 0x0000080406007986 */ /* 0x0001e8000c101b04 */
[----:B------:R0:W-:Y:S01]  /*0120*/  STG.E.64 desc[UR4][R6.64+0x10], R8 ;  /* 0x0000100806007986 */ /* 0x0001e2000c101b04 */
[----:B------:R-:W-:Y:S05]  /*0130*/  @!P0 BRA `(.L_x_8) ;  /* 0x0000000c00408947 */ /* 0x000fea0003800000 */
[----:B------:R-:W-:Y:S01]  /*0140*/  SHF.R.S32.HI R0, RZ, 0x1f, R13 ;  /* 0x0000001fff007819 */ /* 0x000fe2000001140d */
[----:B------:R-:W-:-:S07]  /*0150*/  IMAD.MOV.U32 R12, RZ, RZ, RZ ;  /* 0x000000ffff0c7224 */ /* 0x000fce00078e00ff */
.L_x_14:
[----:B0-----:R-:W-:Y:S01]  /*0160*/  LOP3.LUT R2, R13, 0x3, RZ, 0xc0, !PT ;  /* 0x000000030d027812 */ /* 0x001fe200078ec0ff */
[----:B------:R-:W-:Y:S03]  /*0170*/  BSSY.RECONVERGENT B1, `(.L_x_9) ;  /* 0x00000c6000017945 */ /* 0x000fe60003800200 */
[----:B------:R-:W-:-:S04]  /*0180*/  ISETP.NE.U32.AND P0, PT, R2, RZ, PT ;  /* 0x000000ff0200720c */ /* 0x000fc80003f05070 */
[----:B------:R-:W-:-:S13]  /*0190*/  ISETP.NE.AND.EX P0, PT, RZ, RZ, PT, P0 ;  /* 0x000000ffff00720c */ /* 0x000fda0003f05300 */
[----:B------:R-:W-:Y:S05]  /*01a0*/  @!P0 BRA `(.L_x_10) ;  /* 0x0000000c00088947 */ /* 0x000fea0003800000 */
[----:B------:R-:W0:Y:S01]  /*01b0*/  LDC.64 R8, c[0x4][RZ] ;  /* 0x01000000ff087b82 */ /* 0x000e220000000a00 */
[----:B------:R-:W-:Y:S02]  /*01c0*/  IMAD.MOV.U32 R14, RZ, RZ, RZ ;  /* 0x000000ffff0e7224 */ /* 0x000fe400078e00ff */
[----:B0-----:R-:W-:-:S07]  /*01d0*/  IMAD.WIDE.U32 R8, R12, 0xc80, R8 ;  /* 0x00000c800c087825 */ /* 0x001fce00078e0008 */
.L_x_13:
[----:B0-----:R-:W-:Y:S01]  /*01e0*/  IMAD.MOV.U32 R15, RZ, RZ, RZ ;  /* 0x000000ffff0f7224 */ /* 0x001fe200078e00ff */
[----:B------:R-:W-:Y:S01]  /*01f0*/  CS2R R2, SRZ ;  /* 0x0000000000027805 */ /* 0x000fe2000001ff00 */
[----:B------:R-:W-:Y:S01]  /*0200*/  IMAD.MOV.U32 R17, RZ, RZ, RZ ;  /* 0x000000ffff117224 */ /* 0x000fe200078e00ff */
[----:B------:R-:W-:-:S07]  /*0210*/  CS2R R4, SRZ ;  /* 0x0000000000047805 */ /* 0x000fce000001ff00 */
.L_x_12:
[----:B------:R-:W-:-:S05]  /*0220*/  IMAD.WIDE.U32 R10, R17, 0x4, R6 ;  /* 0x00000004110a7825 */ /* 0x000fca00078e0006 */
[----:B------:R0:W5:Y:S01]  /*0230*/  LDG.E R16, desc[UR4][R10.64+0x4] ;  /* 0x000004040a107981 */ /* 0x000162000c1e1900 */
[----:B------:R-:W-:-:S07]  /*0240*/  IMAD.MOV.U32 R19, RZ, RZ, RZ ;  /* 0x000000ffff137224 */ /* 0x000fce00078e00ff */
.L_x_11:
[----:B-----5:R-:W-:Y:S01]  /*0250*/  SHF.R.U32.HI R24, RZ, R19, R16 ;  /* 0x00000013ff187219 */ /* 0x020fe20000011610 */
[----:B0-----:R-:W-:-:S03]  /*0260*/  IMAD.SHL.U32 R10, R17, 0x20, RZ ;  /* 0x00000020110a7824 */ /* 0x001fc600078e00ff */
[----:B------:R-:W-:Y:S01]  /*0270*/  LOP3.LUT R11, R24, 0x1, RZ, 0xc0, !PT ;  /* 0x00000001180b7812 */ /* 0x000fe200078ec0ff */
[----:B------:R-:W-:-:S03]  /*0280*/  IMAD.IADD R10, R10, 0x1, R19 ;  /* 0x000000010a0a7824 */ /* 0x000fc600078e0213 */
[----:B------:R-:W-:Y:S01]  /*0290*/  ISETP.NE.U32.AND P0, PT, R11, 0x1, PT ;  /* 0x000000010b00780c */ /* 0x000fe20003f05070 */
[----:B------:R-:W-:-:S03]  /*02a0*/  IMAD R11, R10, 0x5, RZ ;  /* 0x000000050a0b7824 */ /* 0x000fc600078e02ff */
[----:B------:R-:W-:Y:S01]  /*02b0*/  R2P PR, R24, 0x7e ;  /* 0x0000007e18007804 */ /* 0x000fe20000000000 */
[----:B------:R-:W-:-:S08]  /*02c0*/  IMAD.WIDE.U32 R10, R11, 0x4, R8 ;  /* 0x000000040b0a7825 */ /* 0x000fd000078e0008 */
[----:B------:R-:W2:Y:S04]  /*02d0*/  @!P0 LDG.E R18, desc[UR4][R10.64] ;  /* 0x000000040a128981 */ /* 0x000ea8000c1e1900 */
[----:B------:R-:W3:Y:S04]  /*02e0*/  @!P0 LDG.E R20, desc[UR4][R10.64+0x10] ;  /* 0x000010040a148981 */ /* 0x000ee8000c1e1900 */
[----:B------:R-:W4:Y:S04]  /*02f0*/  @P1 LDG.E R22, desc[UR4][R10.64+0x14] ;  /* 0x000014040a161981 */ /* 0x000f28000c1e1900 */
[----:B------:R-:W4:Y:S04]  /*0300*/  @P2 LDG.E R26, desc[UR4][R10.64+0x28] ;  /* 0x000028040a1a2981 */ /* 0x000f28000c1e1900 */
[----:B------:R-:W4:Y:S04]  /*0310*/  @!P0 LDG.E R21, desc[UR4][R10.64+0x4] ;  /* 0x000004040a158981 */ /* 0x000f28000c1e1900 */
[----:B------:R-:W4:Y:S04]  /*0320*/  @!P0 LDG.E R23, desc[UR4][R10.64+0xc] ;  /* 0x00000c040a178981 */ /* 0x000f28000c1e1900 */
[----:B------:R-:W4:Y:S04]  /*0330*/  @P1 LDG.E R25, desc[UR4][R10.64+0x18] ;  /* 0x000018040a191981 */ /* 0x000f28000c1e1900 */
[----:B------:R-:W4:Y:S04]  /*0340*/  @P3 LDG.E R28, desc[UR4][R10.64+0x3c] ;  /* 0x00003c040a1c3981 */ /* 0x000f28000c1e1900 */
[----:B------:R-:W4:Y:S01]  /*0350*/  @P6 LDG.E R27, desc[UR4][R10.64+0x7c] ;  /* 0x00007c040a1b6981 */ /* 0x000f22000c1e1900 */
[----:B--2---:R-:W-:-:S03]  /*0360*/  @!P0 LOP3.LUT R15, R15, R18, RZ, 0x3c, !PT ;  /* 0x000000120f0f8212 */ /* 0x004fc600078e3cff */
[----:B------:R-:W2:Y:S01]  /*0370*/  @!P0 LDG.E R18, desc[UR4][R10.64+0x8] ;  /* 0x000008040a128981 */ /* 0x000ea2000c1e1900 */
[----:B---3--:R-:W-:-:S03]  /*0380*/  @!P0 LOP3.LUT R3, R3, R20, RZ, 0x3c, !PT ;  /* 0x0000001403038212 */ /* 0x008fc600078e3cff */
[----:B------:R-:W3:Y:S01]  /*0390*/  @P1 LDG.E R20, desc[UR4][R10.64+0x24] ;  /* 0x000024040a141981 */ /* 0x000ee2000c1e1900 */
[----:B----4-:R-:W-:-:S03]  /*03a0*/  @P1 LOP3.LUT R15, R15, R22, RZ, 0x3c, !PT ;  /* 0x000000160f0f1212 */ /* 0x010fc600078e3cff */
[----:B------:R-:W4:Y:S01]  /*03b0*/  @P2 LDG.E R22, desc[UR4][R10.64+0x38] ;  /* 0x000038040a162981 */ /* 0x000f22000c1e1900 */
[----:B------:R-:W-:-:S03]  /*03c0*/  @P2 LOP3.LUT R15, R15, R26, RZ, 0x3c, !PT ;  /* 0x0000001a0f0f2212 */ /* 0x000fc600078e3cff */
[----:B------:R-:W4:Y:S01]  /*03d0*/  @P4 LDG.E R26, desc[UR4][R10.64+0x50] ;  /* 0x000050040a1a4981 */ /* 0x000f22000c1e1900 */
[----:B------:R-:W-:-:S03]  /*03e0*/  @!P0 LOP3.LUT R4, R4, R21, RZ, 0x3c, !PT ;  /* 0x0000001504048212 */ /* 0x000fc600078e3cff */
[----:B------:R-:W4:Y:S01]  /*03f0*/  @P1 LDG.E R21, desc[UR4][R10.64+0x20] ;  /* 0x000020040a151981 */ /* 0x000f22000c1e1900 */
[----:B------:R-:W-:-:S03]  /*0400*/  @!P0 LOP3.LUT R2, R2, R23, RZ, 0x3c, !PT ;  /* 0x0000001702028212 */ /* 0x000fc600078e3cff */
[----:B------:R-:W4:Y:S01]  /*0410*/  @P2 LDG.E R23, desc[UR4][R10.64+0x2c] ;  /* 0x00002c040a172981 */ /* 0x000f22000c1e1900 */
[----:B------:R-:W-:-:S03]  /*0420*/  @P1 LOP3.LUT R4, R4, R25, RZ, 0x3c, !PT ;  /* 0x0000001904041212 */ /* 0x000fc600078e3cff */
[----:B------:R-:W4:Y:S01]  /*0430*/  @P2 LDG.E R25, desc[UR4][R10.64+0x34] ;  /* 0x000034040a192981 */ /* 0x000f22000c1e1900 */
[----:B--2---:R-:W-:-:S03]  /*0440*/  @!P0 LOP3.LUT R5, R5, R18, RZ, 0x3c, !PT ;  /* 0x0000001205058212 */ /* 0x004fc600078e3cff */
[----:B------:R-:W2:Y:S01]  /*0450*/  @P1 LDG.E R18, desc[UR4][R10.64+0x1c] ;  /* 0x00001c040a121981 */ /* 0x000ea2000c1e1900 */
[----:B---3--:R-:W-:-:S03]  /*0460*/  @P1 LOP3.LUT R3, R3, R20, RZ, 0x3c, !PT ;  /* 0x0000001403031212 */ /* 0x008fc600078e3cff */
[----:B------:R-:W3:Y:S01]  /*0470*/  @P2 LDG.E R20, desc[UR4][R10.64+0x30] ;  /* 0x000030040a142981 */ /* 0x000ee2000c1e1900 */
[----:B----4-:R-:W-:-:S03]  /*0480*/  @P2 LOP3.LUT R3, R3, R22, RZ, 0x3c, !PT ;  /* 0x0000001603032212 */ /* 0x010fc600078e3cff */
[----:B------:R-:W4:Y:S01]  /*0490*/  @P3 LDG.E R22, desc[UR4][R10.64+0x4c] ;  /* 0x00004c040a163981 */ /* 0x000f22000c1e1900 */
[----:B------:R-:W-:-:S04]  /*04a0*/  @P3 LOP3.LUT R15, R15, R28, RZ, 0x3c, !PT ;  /* 0x0000001c0f0f3212 */ /* 0x000fc800078e3cff */
[----:B------:R-:W-:Y:S02]  /*04b0*/  @P4 LOP3.LUT R15, R15, R26, RZ, 0x3c, !PT ;  /* 0x0000001a0f0f4212 */ /* 0x000fe400078e3cff */
[----:B------:R-:W-:Y:S01]  /*04c0*/  @P1 LOP3.LUT R2, R2, R21, RZ, 0x3c, !PT ;  /* 0x0000001502021212 */ /* 0x000fe200078e3cff */
[----:B------:R-:W4:Y:S04]  /*04d0*/  @P5 LDG.E R26, desc[UR4][R10.64+0x64] ;  /* 0x000064040a1a5981 */ /* 0x000f28000c1e1900 */
[----:B------:R-:W4:Y:S01]  /*04e0*/  @P3 LDG.E R21, desc[UR4][R10.64+0x40] ;  /* 0x000040040a153981 */ /* 0x000f22000c1e1900 */
[----:B------:R-:W-:Y:S02]  /*04f0*/  @P2 LOP3.LUT R4, R4, R23, RZ, 0x3c, !PT ;  /* 0x0000001704042212 */ /* 0x000fe400078e3cff */
[----:B------:R-:W-:Y:S01]  /*0500*/  @P2 LOP3.LUT R2, R2, R25, RZ, 0x3c, !PT ;  /* 0x0000001902022212 */ /* 0x000fe200078e3cff */
[----:B------:R-:W4:Y:S04]  /*0510*/  @P3 LDG.E R23, desc[UR4][R10.64+0x48] ;  /* 0x000048040a173981 */ /* 0x000f28000c1e1900 */
[----:B------:R-:W4:Y:S01]  /*0520*/  @P4 LDG.E R25, desc[UR4][R10.64+0x54] ;  /* 0x000054040a194981 */ /* 0x000f22000c1e1900 */
[----:B--2---:R-:W-:-:S03]  /*0530*/  @P1 LOP3.LUT R5, R5, R18, RZ, 0x3c, !PT ;  /* 0x0000001205051212 */ /* 0x004fc600078e3cff */
[----:B------:R-:W2:Y:S01]  /*0540*/  @P3 LDG.E R18, desc[UR4][R10.64+0x44] ;  /* 0x000044040a123981 */ /* 0x000ea2000c1e1900 */
[----:B---3--:R-:W-:-:S03]  /*0550*/  @P2 LOP3.LUT R5, R5, R20, RZ, 0x3c, !PT ;  /* 0x0000001405052212 */ /* 0x008fc600078e3cff */
[----:B------:R-:W3:Y:S01]  /*0560*/  @P4 LDG.E R20, desc[UR4][R10.64+0x58] ;  /* 0x000058040a144981 */ /* 0x000ee2000c1e1900 */
[----:B----4-:R-:W-:-:S03]  /*0570*/  @P3 LOP3.LUT R3, R3, R22, RZ, 0x3c, !PT ;  /* 0x0000001603033212 */ /* 0x010fc600078e3cff */
[----:B------:R-:W4:Y:S01]  /*0580*/  @P4 LDG.E R22, desc[UR4][R10.64+0x60] ;  /* 0x000060040a164981 */ /* 0x000f22000c1e1900 */
[----:B------:R-:W-:Y:S02]  /*0590*/  LOP3.LUT P0, RZ, R24, 0x80, RZ, 0xc0, !PT ;  /* 0x0000008018ff7812 */ /* 0x000fe4000780c0ff */
[----:B------:R-:W-:Y:S02]  /*05a0*/  @P5 LOP3.LUT R15, R15, R26, RZ, 0x3c, !PT ;  /* 0x0000001a0f0f5212 */ /* 0x000fe400078e3cff */
[----:B------:R-:W4:Y:S01]  /*05b0*/  @P6 LDG.E R26, desc[UR4][R10.64+0x78] ;  /* 0x000078040a1a6981 */ /* 0x000f22000c1e1900 */
[----:B------:R-:W-:-:S03]  /*05c0*/  @P3 LOP3.LUT R4, R4, R21, RZ, 0x3c, !PT ;  /* 0x0000001504043212 */ /* 0x000fc600078e3cff */
[----:B------:R-:W4:Y:S01]  /*05d0*/  @P4 LDG.E R21, desc[UR4][R10.64+0x5c] ;  /* 0x00005c040a154981 */ /* 0x000f22000c1e1900 */
[----:B------:R-:W-:-:S03]  /*05e0*/  @P3 LOP3.LUT R2, R2, R23, RZ, 0x3c, !PT ;  /* 0x0000001702023212 */ /* 0x000fc600078e3cff */
[----:B------:R-:W4:Y:S01]  /*05f0*/  @P5 LDG.E R23, desc[UR4][R10.64+0x68] ;  /* 0x000068040a175981 */ /* 0x000f22000c1e1900 */
[----:B------:R-:W-:-:S03]  /*0600*/  @P4 LOP3.LUT R4, R4, R25, RZ, 0x3c, !PT ;  /* 0x0000001904044212 */ /* 0x000fc600078e3cff */
[----:B------:R-:W4:Y:S01]  /*0610*/  @P5 LDG.E R25, desc[UR4][R10.64+0x70] ;  /* 0x000070040a195981 */ /* 0x000f22000c1e1900 */
[----:B--2---:R-:W-:-:S03]  /*0620*/  @P3 LOP3.LUT R5, R5, R18, RZ, 0x3c, !PT ;  /* 0x0000001205053212 */ /* 0x004fc600078e3cff */
[----:B------:R-:W2:Y:S01]  /*0630*/  @P5 LDG.E R18, desc[UR4][R10.64+0x6c] ;  /* 0x00006c040a125981 */ /* 0x000ea2000c1e1900 */
[----:B---3--:R-:W-:-:S03]  /*0640*/  @P4 LOP3.LUT R5, R5, R20, RZ, 0x3c, !PT ;  /* 0x0000001405054212 */ /* 0x008fc600078e3cff */
[----:B------:R-:W3:Y:S01]  /*0650*/  @P5 LDG.E R20, desc[UR4][R10.64+0x74] ;  /* 0x000074040a145981 */ /* 0x000ee2000c1e1900 */
[----:B----4-:R-:W-:-:S03]  /*0660*/  @P4 LOP3.LUT R3, R3, R22, RZ, 0x3c, !PT ;  /* 0x0000001603034212 */ /* 0x010fc600078e3cff */
[----:B------:R-:W4:Y:S01]  /*0670*/  @P0 LDG.E R22, desc[UR4][R10.64+0x8c] ;  /* 0x00008c040a160981 */ /* 0x000f22000c1e1900 */
[----:B------:R-:W-:-:S03]  /*0680*/  @P6 LOP3.LUT R15, R15, R26, RZ, 0x3c, !PT ;  /* 0x0000001a0f0f6212 */ /* 0x000fc600078e3cff */
        /* <DEDUP_REMOVED lines=13> */
[----:B------:R-:W-:Y:S02]  /*0760*/  @P6 LOP3.LUT R4, R4, R27, RZ, 0x3c, !PT ;  /* 0x0000001b04046212 */ /* 0x000fe400078e3cff */
[----:B------:R-:W-:Y:S02]  /*0770*/  @P6 LOP3.LUT R2, R2, R21, RZ, 0x3c, !PT ;  /* 0x0000001502026212 */ /* 0x000fe400078e3cff */
[----:B------:R-:W-:Y:S02]  /*0780*/  @P0 LOP3.LUT R4, R4, R23, RZ, 0x3c, !PT ;  /* 0x0000001704040212 */ /* 0x000fe400078e3cff */
[----:B------:R-:W-:Y:S02]  /*0790*/  @P0 LOP3.LUT R2, R2, R25, RZ, 0x3c, !PT ;  /* 0x0000001902020212 */ /* 0x000fe400078e3cff */
[----:B--2---:R-:W-:Y:S02]  /*07a0*/  @P6 LOP3.LUT R5, R5, R18, RZ, 0x3c, !PT ;  /* 0x0000001205056212 */ /* 0x004fe400078e3cff */
[----:B---3--:R-:W-:-:S02]  /*07b0*/  @P6 LOP3.LUT R3, R3, R20, RZ, 0x3c, !PT ;  /* 0x0000001403036212 */ /* 0x008fc400078e3cff */
[----:B----4-:R-:W-:Y:S02]  /*07c0*/  @P0 LOP3.LUT R5, R5, R22, RZ, 0x3c, !PT ;  /* 0x0000001605050212 */ /* 0x010fe400078e3cff */
[----:B------:R-:W-:Y:S02]  /*07d0*/  @P0 LOP3.LUT R3, R3, R26, RZ, 0x3c, !PT ;  /* 0x0000001a03030212 */ /* 0x000fe400078e3cff */
[----:B------:R-:W-:-:S13]  /*07e0*/  R2P PR, R24.B1, 0x7f ;  /* 0x0000007f18007804 */ /* 0x000fda0000001000 */
[----:B------:R-:W2:Y:S04]  /*07f0*/  @P0 LDG.E R18, desc[UR4][R10.64+0xa0] ;  /* 0x0000a0040a120981 */ /* 0x000ea8000c1e1900 */
[----:B------:R-:W3:Y:S04]  /*0800*/  @P1 LDG.E R22, desc[UR4][R10.64+0xb4] ;  /* 0x0000b4040a161981 */ /* 0x000ee8000c1e1900 */
[----:B------:R-:W4:Y:S04]  /*0810*/  @P2 LDG.E R26, desc[UR4][R10.64+0xc8] ;  /* 0x0000c8040a1a2981 */ /* 0x000f28000c1e1900 */
[----:B------:R-:W4:Y:S04]  /*0820*/  @P3 LDG.E R28, desc[UR4][R10.64+0xdc] ;  /* 0x0000dc040a1c3981 */ /* 0x000f28000c1e1900 */
[----:B------:R-:W4:Y:S04]  /*0830*/  @P0 LDG.E R23, desc[UR4][R10.64+0xa4] ;  /* 0x0000a4040a170981 */ /* 0x000f28000c1e1900 */
[----:B------:R-:W4:Y:S04]  /*0840*/  @P0 LDG.E R20, desc[UR4][R10.64+0xa8] ;  /* 0x0000a8040a140981 */ /* 0x000f28000c1e1900 */
[----:B------:R-:W4:Y:S04]  /*0850*/  @P4 LDG.E R25, desc[UR4][R10.64+0xf0] ;  /* 0x0000f0040a194981 */ /* 0x000f28000c1e1900 */
        /* <DEDUP_REMOVED lines=21> */
[----:B------:R-:W-:Y:S02]  /*09b0*/  LOP3.LUT P0, RZ, R24, 0x8000, RZ, 0xc0, !PT ;  /* 0x0000800018ff7812 */ /* 0x000fe4000780c0ff */
[----:B----4-:R-:W-:Y:S01]  /*09c0*/  @P5 LOP3.LUT R15, R15, R26, RZ, 0x3c, !PT ;  /* 0x0000001a0f0f5212 */ /* 0x010fe200078e3cff */
[----:B------:R-:W4:Y:S04]  /*09d0*/  @P3 LDG.E R24, desc[UR4][R10.64+0xe4] ;  /* 0x0000e4040a183981 */ /* 0x000f28000c1e1900 */
[----:B------:R-:W2:Y:S01]  /*09e0*/  @P6 LDG.E R26, desc[UR4][R10.64+0x118] ;  /* 0x000118040a1a6981 */ /* 0x000ea2000c1e1900 */
        /* <DEDUP_REMOVED lines=8> */
[----:B---3--:R-:W-:-:S03]  /*0a70*/  @P2 LOP3.LUT R3, R3, R22, RZ, 0x3c, !PT ;  /* 0x0000001603032212 */ /* 0x008fc600078e3cff */
[----:B------:R-:W3:Y:S01]  /*0a80*/  @P4 LDG.E R22, desc[UR4][R10.64+0x100] ;  /* 0x000100040a164981 */ /* 0x000ee2000c1e1900 */
[----:B--2---:R-:W-:-:S03]  /*0a90*/  @P6 LOP3.LUT R15, R15, R26, RZ, 0x3c, !PT ;  /* 0x0000001a0f0f6212 */ /* 0x004fc600078e3cff */
[----:B------:R-:W2:Y:S01]  /*0aa0*/  @P0 LDG.E R26, desc[UR4][R10.64+0x12c] ;  /* 0x00012c040a1a0981 */ /* 0x000ea2000c1e1900 */
[----:B----4-:R-:W-:-:S03]  /*0ab0*/  @P2 LOP3.LUT R2, R2, R23, RZ, 0x3c, !PT ;  /* 0x0000001702022212 */ /* 0x010fc600078e3cff */
[----:B------:R-:W4:Y:S01]  /*0ac0*/  @P4 LDG.E R23, desc[UR4][R10.64+0xfc] ;  /* 0x0000fc040a174981 */ /* 0x000f22000c1e1900 */
[----:B------:R-:W-:-:S03]  /*0ad0*/  @P2 LOP3.LUT R5, R5, R20, RZ, 0x3c, !PT ;  /* 0x0000001405052212 */ /* 0x000fc600078e3cff */
[----:B------:R-:W4:Y:S01]  /*0ae0*/  @P4 LDG.E R20, desc[UR4][R10.64+0xf8] ;  /* 0x0000f8040a144981 */ /* 0x000f22000c1e1900 */
[----:B------:R-:W-:Y:S02]  /*0af0*/  @P3 LOP3.LUT R2, R2, R27, RZ, 0x3c, !PT ;  /* 0x0000001b02023212 */ /* 0x000fe400078e3cff */
[----:B------:R-:W-:Y:S01]  /*0b00*/  @P3 LOP3.LUT R4, R4, R25, RZ, 0x3c, !PT ;  /* 0x0000001904043212 */ /* 0x000fe200078e3cff */
[----:B------:R-:W4:Y:S01]  /*0b10*/  @P5 LDG.E R27, desc[UR4][R10.64+0x110] ;  /* 0x000110040a1b5981 */ /* 0x000f22000c1e1900 */
[----:B------:R-:W-:-:S03]  /*0b20*/  @P3 LOP3.LUT R5, R5, R24, RZ, 0x3c, !PT ;  /* 0x0000001805053212 */ /* 0x000fc600078e3cff */
[----:B------:R-:W4:Y:S04]  /*0b30*/  @P5 LDG.E R25, desc[UR4][R10.64+0x108] ;  /* 0x000108040a195981 */ /* 0x000f28000c1e1900 */
        /* <DEDUP_REMOVED lines=19> */
[----:B------:R-:W-:-:S05]  /*0c70*/  VIADD R19, R19, 0x10 ;  /* 0x0000001013137836 */ /* 0x000fca0000000000 */
[----:B------:R-:W-:Y:S02]  /*0c80*/  ISETP.NE.AND P1, PT, R19, 0x20, PT ;  /* 0x000000201300780c */ /* 0x000fe40003f25270 */
[----:B------:R-:W-:Y:S02]  /*0c90*/  @P5 LOP3.LUT R3, R3, R18, RZ, 0x3c, !PT ;  /* 0x0000001203035212 */ /* 0x000fe400078e3cff */
[----:B------:R-:W-:Y:S02]  /*0ca0*/  @P6 LOP3.LUT R4, R4, R21, RZ, 0x3c, !PT ;  /* 0x0000001504046212 */ /* 0x000fe400078e3cff */
[----:B---3--:R-:W-:-:S04]  /*0cb0*/  @P6 LOP3.LUT R3, R3, R22, RZ, 0x3c, !PT ;  /* 0x0000001603036212 */ /* 0x008fc800078e3cff */
[----:B--2---:R-:W-:Y:S02]  /*0cc0*/  @P0 LOP3.LUT R3, R3, R26, RZ, 0x3c, !PT ;  /* 0x0000001a03030212 */ /* 0x004fe400078e3cff */
[----:B----4-:R-:W-:Y:S02]  /*0cd0*/  @P6 LOP3.LUT R2, R2, R23, RZ, 0x3c, !PT ;  /* 0x0000001702026212 */ /* 0x010fe400078e3cff */
[----:B------:R-:W-:Y:S02]  /*0ce0*/  @P6 LOP3.LUT R5, R5, R20, RZ, 0x3c, !PT ;  /* 0x0000001405056212 */ /* 0x000fe400078e3cff */
[----:B------:R-:W-:Y:S02]  /*0cf0*/  @P0 LOP3.LUT R2, R2, R27, RZ, 0x3c, !PT ;  /* 0x0000001b02020212 */ /* 0x000fe400078e3cff */
[----:B------:R-:W-:Y:S02]  /*0d00*/  @P0 LOP3.LUT R4, R4, R25, RZ, 0x3c, !PT ;  /* 0x0000001904040212 */ /* 0x000fe400078e3cff */
[----:B------:R-:W-:Y:S01]  /*0d10*/  @P0 LOP3.LUT R5, R5, R24, RZ, 0x3c, !PT ;  /* 0x0000001805050212 */ /* 0x000fe200078e3cff */
[----:B------:R-:W-:Y:S06]  /*0d20*/  @P1 BRA `(.L_x_11) ;  /* 0xfffffff400481947 */ /* 0x000fec000383ffff */
[----:B------:R-:W-:-:S05]  /*0d30*/  VIADD R17, R17, 0x1 ;  /* 0x0000000111117836 */ /* 0x000fca0000000000 */
[----:B------:R-:W-:-:S13]  /*0d40*/  ISETP.NE.AND P0, PT, R17, 0x5, PT ;  /* 0x000000051100780c */ /* 0x000fda0003f05270 */
[----:B------:R-:W-:Y:S05]  /*0d50*/  @P0 BRA `(.L_x_12) ;  /* 0xfffffff400300947 */ /* 0x000fea000383ffff */
[----:B------:R0:W-:Y:S01]  /*0d60*/  STG.E.64 desc[UR4][R6.64+0x8], R4 ;  /* 0x0000080406007986 */ /* 0x0001e2000c101b04 */
[----:B------:R-:W-:Y:S01]  /*0d70*/  VIADD R14, R14, 0x1 ;  /* 0x000000010e0e7836 */ /* 0x000fe20000000000 */
[----:B------:R-:W-:Y:S02]  /*0d80*/  LOP3.LUT R11, R13, 0x3, RZ, 0xc0, !PT ;  /* 0x000000030d0b7812 */ /* 0x000fe400078ec0ff */
[----:B------:R0:W-:Y:S02]  /*0d90*/  STG.E.64 desc[UR4][R6.64+0x10], R2 ;  /* 0x0000100206007986 */ /* 0x0001e4000c101b04 */
[----:B------:R-:W-:Y:S02]  /*0da0*/  ISETP.GE.U32.AND P0, PT, R14, R11, PT ;  /* 0x0000000b0e00720c */ /* 0x000fe40003f06070 */
[----:B------:R0:W-:Y:S11]  /*0db0*/  STG.E desc[UR4][R6.64+0x4], R15 ;  /* 0x0000040f06007986 */ /* 0x0001f6000c101904 */
[----:B------:R-:W-:Y:S05]  /*0dc0*/  @!P0 BRA `(.L_x_13) ;  /* 0xfffffff400048947 */ /* 0x000fea000383ffff */
.L_x_10:
[----:B------:R-:W-:Y:S05]  /*0dd0*/  BSYNC.RECONVERGENT B1 ;  /* 0x0000000000017941 */ /* 0x000fea0003800200 */
.L_x_9:
[C---:B------:R-:W-:Y:S01]  /*0de0*/  ISETP.GT.U32.AND P0, PT, R13.reuse, 0x3, PT ;  /* 0x000000030d00780c */ /* 0x040fe20003f04070 */
[----:B------:R-:W-:Y:S01]  /*0df0*/  VIADD R12, R12, 0x1 ;  /* 0x000000010c0c7836 */ /* 0x000fe20000000000 */
[--C-:B------:R-:W-:Y:S02]  /*0e00*/  SHF.R.U64 R13, R13, 0x2, R0.reuse ;  /* 0x000000020d0d7819 */ /* 0x100fe40000001200 */
[----:B------:R-:W-:Y:S02]  /*0e10*/  ISETP.GT.U32.AND.EX P0, PT, R0, RZ, PT, P0 ;  /* 0x000000ff0000720c */ /* 0x000fe40003f04100 */
[----:B------:R-:W-:-:S11]  /*0e20*/  SHF.R.U32.HI R0, RZ, 0x2, R0 ;  /* 0x00000002ff007819 */ /* 0x000fd60000011600 */
[----:B------:R-:W-:Y:S05]  /*0e30*/  @P0 BRA `(.L_x_14) ;  /* 0xfffffff000c80947 */ /* 0x000fea000383ffff */
.L_x_8:
[----:B------:R-:W-:Y:S05]  /*0e40*/  BSYNC.RECONVERGENT B0 ;  /* 0x0000000000007941 */ /* 0x000fea0003800200 */
.L_x_7:
[----:B------:R-:W-:Y:S04]  /*0e50*/  STG.E.64 desc[UR4][R6.64+0x18], RZ ;  /* 0x000018ff06007986 */ /* 0x000fe8000c101b04 */
[----:B------:R-:W-:Y:S04]  /*0e60*/  STG.E desc[UR4][R6.64+0x20], RZ ;  /* 0x000020ff06007986 */ /* 0x000fe8000c101904 */
[----:B------:R-:W-:Y:S01]  /*0e70*/  STG.E.64 desc[UR4][R6.64+0x28], RZ ;  /* 0x000028ff06007986 */ /* 0x000fe2000c101b04 */
[----:B------:R-:W-:Y:S05]  /*0e80*/  EXIT ;  /* 0x000000000000794d */ /* 0x000fea0003800000 */
.L_x_15:
        /* <DEDUP_REMOVED lines=15> */
.L_x_17:


//--------------------- .nv.global.init           --------------------------
	.section	.nv.global.init,"aw",@progbits
	.align	4
.nv.global.init:
	.type		mrg32k3aM1SubSeq,@object
	.size		mrg32k3aM1SubSeq,(mrg32k3aM2SubSeq - mrg32k3aM1SubSeq)
mrg32k3aM1SubSeq:
        /*0000*/ 	.byte	0x0b, 0xcc, 0xee, 0x04, 0x73, 0x29, 0x8b, 0x6f, 0xf6, 0x53, 0x03, 0xf6, 0x23, 0xf6, 0xea, 0xda
        /* <DEDUP_REMOVED lines=125> */
	.type		mrg32k3aM2SubSeq,@object
	.size		mrg32k3aM2SubSeq,(mrg32k3aM1 - mrg32k3aM2SubSeq)
mrg32k3aM2SubSeq:
        /* <DEDUP_REMOVED lines=126> */
	.type		mrg32k3aM1,@object
	.size		mrg32k3aM1,(mrg32k3aM1Seq - mrg32k3aM1)
mrg32k3aM1:
        /* <DEDUP_REMOVED lines=144> */
	.type		mrg32k3aM1Seq,@object
	.size		mrg32k3aM1Seq,(mrg32k3aM2 - mrg32k3aM1Seq)
mrg32k3aM1Seq:
        /* <DEDUP_REMOVED lines=144> */
	.type		mrg32k3aM2,@object
	.size		mrg32k3aM2,(mrg32k3aM2Seq - mrg32k3aM2)
mrg32k3aM2:
        /* <DEDUP_REMOVED lines=144> */
	.type		mrg32k3aM2Seq,@object
	.size		mrg32k3aM2Seq,(precalc_xorwow_matrix - mrg32k3aM2Seq)
mrg32k3aM2Seq:
        /* <DEDUP_REMOVED lines=144> */
	.type		precalc_xorwow_matrix,@object
	.size		precalc_xorwow_matrix,(precalc_xorwow_offset_matrix - precalc_xorwow_matrix)
precalc_xorwow_matrix:
        /* <DEDUP_REMOVED lines=6400> */
	.type		precalc_xorwow_offset_matrix,@object
	.size		precalc_xorwow_offset_matrix,(.L_1 - precalc_xorwow_offset_matrix)
precalc_xorwow_offset_matrix:
        /* <DEDUP_REMOVED lines=6400> */
.L_1:


//--------------------- .nv.shared._Z16MonteCarloKernelP17curandStateXORWOWPyi --------------------------
	.section	.nv.shared._Z16MonteCarloKernelP17curandStateXORWOWPyi,"aw",@nobits
	.sectionflags	@""
	.align	4
.nv.shared._Z16MonteCarloKernelP17curandStateXORWOWPyi:
	.zero		2048


//--------------------- .nv.shared.reserved.0     --------------------------
	.section	.nv.shared.reserved.0,"aw",@nobits
	.weak		__nv_reservedSMEM_offset_0_alias
	.size		__nv_reservedSMEM_offset_0_alias, 0, 64
	.other		__nv_reservedSMEM_offset_0_alias,@"STO_CUDA_RESERVED_SHARED STV_DEFAULT"
__nv_reservedSMEM_offset_0_alias:
	.zero		0
	.zero		64


//--------------------- .nv.constant0._Z16MonteCarloKernelP17curandStateXORWOWPyi --------------------------
	.section	.nv.constant0._Z16MonteCarloKernelP17curandStateXORWOWPyi,"a",@progbits
	.sectionflags	@""
	.align	4
.nv.constant0._Z16MonteCarloKernelP17curandStateXORWOWPyi:
	.zero		916


//--------------------- .nv.constant0._Z11setupKernelP17curandStateXORWOW --------------------------
	.section	.nv.constant0._Z11setupKernelP17curandStateXORWOW,"a",@progbits
	.sectionflags	@""
	.align	4
.nv.constant0._Z11setupKernelP17curandStateXORWOW:
	.zero		904


//--------------------- SYMBOLS --------------------------

	.type		.nv.reservedSmem.offset0,@object
	.size		.nv.reservedSmem.offset0,0x4
	.type		.nv.reservedSmem.cap,@object
	.size		.nv.reservedSmem.cap,0x4
